// auto-generated by cutlass_sweep.gemm — config: {"arch": "sm_90", "cluster_m": 1, "cluster_n": 8, "dtype": "fp16", "dtype_b": "fp16", "layout": "nt", "stages": 0, "tile_k": 64, "tile_m": 64, "tile_n": 64}
#include "cutlass/cutlass.h"
#include "cutlass/gemm/collective/collective_builder.hpp"
#include "cutlass/gemm/device/gemm_universal_adapter.h"
#include "cutlass/gemm/kernel/gemm_universal.hpp"
#include "cutlass/epilogue/collective/collective_builder.hpp"

using ElemA = cutlass::half_t;
using ElemB = cutlass::half_t;
using ElemCD = cutlass::half_t;
using Acc  = float;
using TileShape    = cute::Shape<cute::_64, cute::_64, cute::_64>;
using ClusterShape = cute::Shape<cute::_1, cute::_8, cute::_1>;

using CollectiveEpilogue = typename cutlass::epilogue::collective::CollectiveBuilder<
    cutlass::arch::Sm90, cutlass::arch::OpClassTensorOp,
    TileShape, ClusterShape,
    cutlass::epilogue::collective::EpilogueTileAuto,
    Acc, Acc,
    ElemCD, cutlass::layout::RowMajor, 128 / cutlass::sizeof_bits<ElemCD>::value,
    ElemCD, cutlass::layout::RowMajor, 128 / cutlass::sizeof_bits<ElemCD>::value,
    cutlass::epilogue::collective::EpilogueScheduleAuto
  >::CollectiveOp;

using CollectiveMainloop = typename cutlass::gemm::collective::CollectiveBuilder<
    cutlass::arch::Sm90, cutlass::arch::OpClassTensorOp,
    ElemA, cutlass::layout::RowMajor, 128 / cutlass::sizeof_bits<ElemA>::value,
    ElemB, cutlass::layout::ColumnMajor, 128 / cutlass::sizeof_bits<ElemB>::value,
    Acc,
    TileShape, ClusterShape,
    cutlass::gemm::collective::StageCountAutoCarveout<static_cast<int>(sizeof(typename CollectiveEpilogue::SharedStorage))>,
    cutlass::gemm::collective::KernelScheduleAuto
  >::CollectiveOp;

using GemmKernel = cutlass::gemm::kernel::GemmUniversal<
    cute::Shape<int,int,int,int>,
    CollectiveMainloop,
    CollectiveEpilogue
>;
using Gemm = cutlass::gemm::device::GemmUniversalAdapter<GemmKernel>;

// Force the device kernel symbol into the cubin without needing a host main.
auto* _anchor = &cutlass::device_kernel<GemmKernel>;


// ===== COMPILED SASS (sm_90a) =====

	.target	sm_90a

	.elftype	@"ET_EXEC"


//--------------------- .note.nv.tkinfo           --------------------------
	.section	.note.nv.tkinfo,"",@"SHT_NOTE"
	.sectionflags	@"SHF_NOTE_NV_TKINFO"
	.tkinfo
        /*0018*/ 	.word	0x00000002
        /*0030*/ 	.string	""
        /*0030*/ 	.string	"ptxas"
        /*0030*/ 	.string	"Cuda compilation tools, release 13.0, V13.0.88"
        /*0030*/ 	.string	"Build cuda_13.0.r13.0/compiler.36424714_0"
        /*0030*/ 	.string	"-arch sm_90a -m 64 "



//--------------------- .note.nv.cuinfo           --------------------------
	.section	.note.nv.cuinfo,"",@"SHT_NOTE"
	.sectionflags	@"SHF_NOTE_NV_CUINFO"
        /*0018*/ 	.short	0x0002
        /*001a*/ 	.short	0x005a
        /*001c*/ 	.short	0x0082
	.zero		2


//--------------------- .nv.info                  --------------------------
	.section	.nv.info,"",@"SHT_CUDA_INFO"
	.align	4


	//----- nvinfo : EIATTR_REGCOUNT
	.align		4
        /*0000*/ 	.byte	0x04, 0x2f
        /*0002*/ 	.short	(.L_15 - .L_14)
	.align		4
.L_14:
        /*0004*/ 	.word	index@(_ZN7cutlass13device_kernelINS_4gemm6kernel13GemmUniversalIN4cute5tupleIJiiiiEEENS1_10collective13CollectiveMmaINS1_34MainloopSm90TmaGmmaWarpSpecializedILi14ENS5_IJNS4_1CILi1EEENSA_ILi8EEESB_EEENS1_32KernelTmaWarpSpecializedPingpongEEENS5_IJNSA_ILi64EEESG_SG_EEENS_6half_tENS5_IJlSB_lEEESI_SJ_NS4_8TiledMMAINS4_8MMA_AtomIJNS4_4SM904GMMA25MMA_64x64x16_F32F16F16_SSILNSN_5MajorE0ELSP_0ELNSN_7ScaleInE1ELSQ_1EEEEEENS4_6LayoutINS5_IJSB_SB_SB_EEENS5_IJNSA_ILi0EEESV_SV_EEEEENS5_IJNS4_10UnderscoreESY_SY_EEEEENS4_23SM90_TMA_LOAD_MULTICASTENS4_14ComposedLayoutINS4_7SwizzleILi3ELi4ELi3EEENS4_18smem_ptr_flag_bitsILi16EEENST_INS5_IJSC_SG_EEENS5_IJSG_SB_EEEEEEEvNS4_8identityENS4_13SM90_TMA_LOADES1A_vS1B_EENS_8epilogue10collective6detail29Sm90TmaWarpSpecializedAdapterINS1F_15DefaultEpilogueISI_SJ_SJ_NS1E_6thread17LinearCombinationISI_Li1EffLNS1J_9ScaleType4KindE0ELNS_15FloatRoundStyleE2ESI_EENS1_15EpilogueDefaultEEEEEvvEEEEvNT_6ParamsE)
        /*0008*/ 	.word	0x000000a8


	//----- nvinfo : EIATTR_FRAME_SIZE
	.align		4
.L_15:
        /*000c*/ 	.byte	0x04, 0x11
        /*000e*/ 	.short	(.L_17 - .L_16)
	.align		4
.L_16:
        /*0010*/ 	.word	index@(_ZN7cutlass13device_kernelINS_4gemm6kernel13GemmUniversalIN4cute5tupleIJiiiiEEENS1_10collective13CollectiveMmaINS1_34MainloopSm90TmaGmmaWarpSpecializedILi14ENS5_IJNS4_1CILi1EEENSA_ILi8EEESB_EEENS1_32KernelTmaWarpSpecializedPingpongEEENS5_IJNSA_ILi64EEESG_SG_EEENS_6half_tENS5_IJlSB_lEEESI_SJ_NS4_8TiledMMAINS4_8MMA_AtomIJNS4_4SM904GMMA25MMA_64x64x16_F32F16F16_SSILNSN_5MajorE0ELSP_0ELNSN_7ScaleInE1ELSQ_1EEEEEENS4_6LayoutINS5_IJSB_SB_SB_EEENS5_IJNSA_ILi0EEESV_SV_EEEEENS5_IJNS4_10UnderscoreESY_SY_EEEEENS4_23SM90_TMA_LOAD_MULTICASTENS4_14ComposedLayoutINS4_7SwizzleILi3ELi4ELi3EEENS4_18smem_ptr_flag_bitsILi16EEENST_INS5_IJSC_SG_EEENS5_IJSG_SB_EEEEEEEvNS4_8identityENS4_13SM90_TMA_LOADES1A_vS1B_EENS_8epilogue10collective6detail29Sm90TmaWarpSpecializedAdapterINS1F_15DefaultEpilogueISI_SJ_SJ_NS1E_6thread17LinearCombinationISI_Li1EffLNS1J_9ScaleType4KindE0ELNS_15FloatRoundStyleE2ESI_EENS1_15EpilogueDefaultEEEEEvvEEEEvNT_6ParamsE)
        /*0014*/ 	.word	0x00000008


	//----- nvinfo : EIATTR_MIN_STACK_SIZE
	.align		4
.L_17:
        /*0018*/ 	.byte	0x04, 0x12
        /*001a*/ 	.short	(.L_19 - .L_18)
	.align		4
.L_18:
        /*001c*/ 	.word	index@(_ZN7cutlass13device_kernelINS_4gemm6kernel13GemmUniversalIN4cute5tupleIJiiiiEEENS1_10collective13CollectiveMmaINS1_34MainloopSm90TmaGmmaWarpSpecializedILi14ENS5_IJNS4_1CILi1EEENSA_ILi8EEESB_EEENS1_32KernelTmaWarpSpecializedPingpongEEENS5_IJNSA_ILi64EEESG_SG_EEENS_6half_tENS5_IJlSB_lEEESI_SJ_NS4_8TiledMMAINS4_8MMA_AtomIJNS4_4SM904GMMA25MMA_64x64x16_F32F16F16_SSILNSN_5MajorE0ELSP_0ELNSN_7ScaleInE1ELSQ_1EEEEEENS4_6LayoutINS5_IJSB_SB_SB_EEENS5_IJNSA_ILi0EEESV_SV_EEEEENS5_IJNS4_10UnderscoreESY_SY_EEEEENS4_23SM90_TMA_LOAD_MULTICASTENS4_14ComposedLayoutINS4_7SwizzleILi3ELi4ELi3EEENS4_18smem_ptr_flag_bitsILi16EEENST_INS5_IJSC_SG_EEENS5_IJSG_SB_EEEEEEEvNS4_8identityENS4_13SM90_TMA_LOADES1A_vS1B_EENS_8epilogue10collective6detail29Sm90TmaWarpSpecializedAdapterINS1F_15DefaultEpilogueISI_SJ_SJ_NS1E_6thread17LinearCombinationISI_Li1EffLNS1J_9ScaleType4KindE0ELNS_15FloatRoundStyleE2ESI_EENS1_15EpilogueDefaultEEEEEvvEEEEvNT_6ParamsE)
        /*0020*/ 	.word	0x00000008
.L_19:


//--------------------- .nv.compat                --------------------------
	.section	.nv.compat,"",@"SHT_CUDA_COMPAT_INFO"
	.align	4
        /*0000*/ 	.byte	0x02, 0x09, 0x01, 0x00, 0x02, 0x02, 0x04, 0x00, 0x02, 0x05, 0x05, 0x00, 0x03, 0x07, 0x01, 0x01
        /*0010*/ 	.byte	0x02, 0x03, 0x01, 0x00, 0x02, 0x06, 0x01, 0x00, 0x04, 0x0b, 0x08, 0x00, 0x00, 0x00, 0x00, 0x00
        /*0020*/ 	.byte	0x00, 0x00, 0x00, 0x00


//--------------------- .nv.info._ZN7cutlass13device_kernelINS_4gemm6kernel13GemmUniversalIN4cute5tupleIJiiiiEEENS1_10collective13CollectiveMmaINS1_34MainloopSm90TmaGmmaWarpSpecializedILi14ENS5_IJNS4_1CILi1EEENSA_ILi8EEESB_EEENS1_32KernelTmaWarpSpecializedPingpongEEENS5_IJNSA_ILi64EEESG_SG_EEENS_6half_tENS5_IJlSB_lEEESI_SJ_NS4_8TiledMMAINS4_8MMA_AtomIJNS4_4SM904GMMA25MMA_64x64x16_F32F16F16_SSILNSN_5MajorE0ELSP_0ELNSN_7ScaleInE1ELSQ_1EEEEEENS4_6LayoutINS5_IJSB_SB_SB_EEENS5_IJNSA_ILi0EEESV_SV_EEEEENS5_IJNS4_10UnderscoreESY_SY_EEEEENS4_23SM90_TMA_LOAD_MULTICASTENS4_14ComposedLayoutINS4_7SwizzleILi3ELi4ELi3EEENS4_18smem_ptr_flag_bitsILi16EEENST_INS5_IJSC_SG_EEENS5_IJSG_SB_EEEEEEEvNS4_8identityENS4_13SM90_TMA_LOADES1A_vS1B_EENS_8epilogue10collective6detail29Sm90TmaWarpSpecializedAdapterINS1F_15DefaultEpilogueISI_SJ_SJ_NS1E_6thread17LinearCombinationISI_Li1EffLNS1J_9ScaleType4KindE0ELNS_15FloatRoundStyleE2ESI_EENS1_15EpilogueDefaultEEEEEvvEEEEvNT_6ParamsE --------------------------
	.section	.nv.info._ZN7cutlass13device_kernelINS_4gemm6kernel13GemmUniversalIN4cute5tupleIJiiiiEEENS1_10collective13CollectiveMmaINS1_34MainloopSm90TmaGmmaWarpSpecializedILi14ENS5_IJNS4_1CILi1EEENSA_ILi8EEESB_EEENS1_32KernelTmaWarpSpecializedPingpongEEENS5_IJNSA_ILi64EEESG_SG_EEENS_6half_tENS5_IJlSB_lEEESI_SJ_NS4_8TiledMMAINS4_8MMA_AtomIJNS4_4SM904GMMA25MMA_64x64x16_F32F16F16_SSILNSN_5MajorE0ELSP_0ELNSN_7ScaleInE1ELSQ_1EEEEEENS4_6LayoutINS5_IJSB_SB_SB_EEENS5_IJNSA_ILi0EEESV_SV_EEEEENS5_IJNS4_10UnderscoreESY_SY_EEEEENS4_23SM90_TMA_LOAD_MULTICASTENS4_14ComposedLayoutINS4_7SwizzleILi3ELi4ELi3EEENS4_18smem_ptr_flag_bitsILi16EEENST_INS5_IJSC_SG_EEENS5_IJSG_SB_EEEEEEEvNS4_8identityENS4_13SM90_TMA_LOADES1A_vS1B_EENS_8epilogue10collective6detail29Sm90TmaWarpSpecializedAdapterINS1F_15DefaultEpilogueISI_SJ_SJ_NS1E_6thread17LinearCombinationISI_Li1EffLNS1J_9ScaleType4KindE0ELNS_15FloatRoundStyleE2ESI_EENS1_15EpilogueDefaultEEEEEvvEEEEvNT_6ParamsE,"",@"SHT_CUDA_INFO"
	.sectionflags	@""
	.align	4


	//----- nvinfo : EIATTR_CUDA_API_VERSION
	.align		4
        /*0000*/ 	.byte	0x04, 0x37
        /*0002*/ 	.short	(.L_21 - .L_20)
.L_20:
        /*0004*/ 	.word	0x00000082


	//----- nvinfo : EIATTR_KPARAM_INFO
	.align		4
.L_21:
        /*0008*/ 	.byte	0x04, 0x17
        /*000a*/ 	.short	(.L_23 - .L_22)
.L_22:
        /*000c*/ 	.word	0x00000000
        /*0010*/ 	.short	0x0000
        /*0012*/ 	.short	0x0070
        /*0014*/ 	.byte	0x00, 0xf0, 0x01, 0x10


	//----- nvinfo : EIATTR_SPARSE_MMA_MASK
	.align		4
.L_23:
        /*0018*/ 	.byte	0x03, 0x50
        /*001a*/ 	.short	0x0000


	//----- nvinfo : EIATTR_MAXREG_COUNT
	.align		4
        /*001c*/ 	.byte	0x03, 0x1b
        /*001e*/ 	.short	0x00a8


	//----- nvinfo : EIATTR_NUM_BARRIERS
	.align		4
        /*0020*/ 	.byte	0x02, 0x4c
        /*0022*/ 	.byte	0x01
	.zero		1


	//----- nvinfo : EIATTR_EXTERNS
	.align		4
        /*0024*/ 	.byte	0x04, 0x0f
        /*0026*/ 	.short	(.L_25 - .L_24)


	//   ....[0]....
	.align		4
.L_24:
        /*0028*/ 	.word	index@(__assertfail)


	//----- nvinfo : EIATTR_ANNOTATIONS
	.align		4
.L_25:
        /*002c*/ 	.byte	0x04, 0x55
        /*002e*/ 	.short	(.L_27 - .L_26)


	//   ....[0]....
.L_26:
        /*0030*/ 	.word	0x00000001
        /*0034*/ 	.byte	0xb0, 0x0e, 0x00, 0x00, 0x01, 0x00, 0x00, 0x00, 0x70, 0x46, 0x00, 0x00, 0x01, 0x00, 0x00, 0x00
        /*0044*/ 	.byte	0xf0, 0x52, 0x00, 0x00


	//----- nvinfo : EIATTR_MERCURY_ISA_VERSION
	.align		4
.L_27:
        /*0048*/ 	.byte	0x03, 0x5f
        /*004a*/ 	.short	0x0101


	//----- nvinfo : EIATTR_INT_WARP_WIDE_INSTR_OFFSETS
	.align		4
        /*004c*/ 	.byte	0x04, 0x31
        /*004e*/ 	.short	(.L_29 - .L_28)


	//   ....[0]....
.L_28:
        /*0050*/ 	.word	0x00000600


	//   ....[1]....
        /*0054*/ 	.word	0x00000640


	//   ....[2]....
        /*0058*/ 	.word	0x00000780


	//   ....[3]....
        /*005c*/ 	.word	0x00000790


	//   ....[4]....
        /*0060*/ 	.word	0x000007b0


	//   ....[5]....
        /*0064*/ 	.word	0x000007d0


	//   ....[6]....
        /*0068*/ 	.word	0x00000880


	//   ....[7]....
        /*006c*/ 	.word	0x000008d0


	//----- nvinfo : EIATTR_COOP_GROUP_MASK_REGIDS
	.align		4
.L_29:
        /*0070*/ 	.byte	0x04, 0x29
        /*0072*/ 	.short	(.L_31 - .L_30)


	//   ....[0]....
.L_30:
        /*0074*/ 	.word	0xffffffff


	//   ....[1]....
        /*0078*/ 	.word	0xffffffff


	//   ....[2]....
        /*007c*/ 	.word	0xffffffff


	//   ....[3]....
        /*0080*/ 	.word	0xffffffff


	//   ....[4]....
        /*0084*/ 	.word	0xffffffff


	//   ....[5]....
        /*0088*/ 	.word	0xffffffff


	//   ....[6]....
        /*008c*/ 	.word	0xffffffff


	//----- nvinfo : EIATTR_COOP_GROUP_INSTR_OFFSETS
	.align		4
.L_31:
        /*0090*/ 	.byte	0x04, 0x28
        /*0092*/ 	.short	(.L_33 - .L_32)


	//   ....[0]....
.L_32:
        /*0094*/ 	.word	0x00000070


	//   ....[1]....
        /*0098*/ 	.word	0x00000080


	//   ....[2]....
        /*009c*/ 	.word	0x00000140


	//   ....[3]....
        /*00a0*/ 	.word	0x00000440


	//   ....[4]....
        /*00a4*/ 	.word	0x00000480


	//   ....[5]....
        /*00a8*/ 	.word	0x00000920


	//   ....[6]....
        /*00ac*/ 	.word	0x00000a50


	//----- nvinfo : EIATTR_REG_RECONFIG
	.align		4
.L_33:
        /*00b0*/ 	.byte	0x01, 0x54
	.zero		2


	//----- nvinfo : EIATTR_SYSCALL_OFFSETS
	.align		4
        /*00b4*/ 	.byte	0x04, 0x46
        /*00b6*/ 	.short	(.L_35 - .L_34)


	//   ....[0]....
.L_34:
        /*00b8*/ 	.word	0x00001970


	//----- nvinfo : EIATTR_MBARRIER_INSTR_OFFSETS
	.align		4
.L_35:
        /*00bc*/ 	.byte	0x04, 0x39
        /*00be*/ 	.short	(.L_37 - .L_36)


	//   ....[0]....
.L_36:
        /*00c0*/ 	.word	0x00000260
        /*00c4*/ 	.word	0x000000ff
        /*00c8*/ 	.word	0x00000000
        /*00cc*/ 	.short	0x0100
        /*00ce*/ 	.byte	0x08
	.zero		1


	//   ....[1]....
        /*00d0*/ 	.word	0x00000270
        /*00d4*/ 	.word	0x000000ff
        /*00d8*/ 	.word	0x00000070
        /*00dc*/ 	.short	0x0100
        /*00de*/ 	.byte	0x08
	.zero		1


	//   ....[2]....
        /*00e0*/ 	.word	0x00000280
        /*00e4*/ 	.word	0x000000ff
        /*00e8*/ 	.word	0x00000008
        /*00ec*/ 	.short	0x0100
        /*00ee*/ 	.byte	0x08
	.zero		1


	//   ....[3]....
        /*00f0*/ 	.word	0x00000290
        /*00f4*/ 	.word	0x000000ff
        /*00f8*/ 	.word	0x00000078
        /*00fc*/ 	.short	0x0100
        /*00fe*/ 	.byte	0x08
	.zero		1


	//   ....[4]....
        /*0100*/ 	.word	0x000002a0
        /*0104*/ 	.word	0x000000ff
        /*0108*/ 	.word	0x00000010
        /*010c*/ 	.short	0x0100
        /*010e*/ 	.byte	0x08
	.zero		1


	//   ....[5]....
        /*0110*/ 	.word	0x000002b0
        /*0114*/ 	.word	0x000000ff
        /*0118*/ 	.word	0x00000080
        /*011c*/ 	.short	0x0100
        /*011e*/ 	.byte	0x08
	.zero		1


	//   ....[6]....
        /*0120*/ 	.word	0x000002c0
        /*0124*/ 	.word	0x000000ff
        /*0128*/ 	.word	0x00000018
        /*012c*/ 	.short	0x0100
        /*012e*/ 	.byte	0x08
	.zero		1


	//   ....[7]....
        /*0130*/ 	.word	0x000002d0
        /*0134*/ 	.word	0x000000ff
        /*0138*/ 	.word	0x00000088
        /*013c*/ 	.short	0x0100
        /*013e*/ 	.byte	0x08
	.zero		1


	//   ....[8]....
        /*0140*/ 	.word	0x000002e0
        /*0144*/ 	.word	0x000000ff
        /*0148*/ 	.word	0x00000020
        /*014c*/ 	.short	0x0100
        /*014e*/ 	.byte	0x08
	.zero		1


	//   ....[9]....
        /*0150*/ 	.word	0x000002f0
        /*0154*/ 	.word	0x000000ff
        /*0158*/ 	.word	0x00000090
        /*015c*/ 	.short	0x0100
        /*015e*/ 	.byte	0x08
	.zero		1


	//   ....[10]....
        /*0160*/ 	.word	0x00000300
        /*0164*/ 	.word	0x000000ff
        /*0168*/ 	.word	0x00000028
        /*016c*/ 	.short	0x0100
        /*016e*/ 	.byte	0x08
	.zero		1


	//   ....[11]....
        /*0170*/ 	.word	0x00000310
        /*0174*/ 	.word	0x000000ff
        /*0178*/ 	.word	0x00000098
        /*017c*/ 	.short	0x0100
        /*017e*/ 	.byte	0x08
	.zero		1


	//   ....[12]....
        /*0180*/ 	.word	0x00000320
        /*0184*/ 	.word	0x000000ff
        /*0188*/ 	.word	0x00000030
        /*018c*/ 	.short	0x0100
        /*018e*/ 	.byte	0x08
	.zero		1


	//   ....[13]....
        /*0190*/ 	.word	0x00000330
        /*0194*/ 	.word	0x000000ff
        /*0198*/ 	.word	0x000000a0
        /*019c*/ 	.short	0x0100
        /*019e*/ 	.byte	0x08
	.zero		1


	//   ....[14]....
        /*01a0*/ 	.word	0x00000340
        /*01a4*/ 	.word	0x000000ff
        /*01a8*/ 	.word	0x00000038
        /*01ac*/ 	.short	0x0100
        /*01ae*/ 	.byte	0x08
	.zero		1


	//   ....[15]....
        /*01b0*/ 	.word	0x00000350
        /*01b4*/ 	.word	0x000000ff
        /*01b8*/ 	.word	0x000000a8
        /*01bc*/ 	.short	0x0100
        /*01be*/ 	.byte	0x08
	.zero		1


	//   ....[16]....
        /*01c0*/ 	.word	0x00000360
        /*01c4*/ 	.word	0x000000ff
        /*01c8*/ 	.word	0x00000040
        /*01cc*/ 	.short	0x0100
        /*01ce*/ 	.byte	0x08
	.zero		1


	//   ....[17]....
        /*01d0*/ 	.word	0x00000370
        /*01d4*/ 	.word	0x000000ff
        /*01d8*/ 	.word	0x000000b0
        /*01dc*/ 	.short	0x0100
        /*01de*/ 	.byte	0x08
	.zero		1


	//   ....[18]....
        /*01e0*/ 	.word	0x00000380
        /*01e4*/ 	.word	0x000000ff
        /*01e8*/ 	.word	0x00000048
        /*01ec*/ 	.short	0x0100
        /*01ee*/ 	.byte	0x08
	.zero		1


	//   ....[19]....
        /*01f0*/ 	.word	0x00000390
        /*01f4*/ 	.word	0x000000ff
        /*01f8*/ 	.word	0x000000b8
        /*01fc*/ 	.short	0x0100
        /*01fe*/ 	.byte	0x08
	.zero		1


	//   ....[20]....
        /*0200*/ 	.word	0x000003a0
        /*0204*/ 	.word	0x000000ff
        /*0208*/ 	.word	0x00000050
        /*020c*/ 	.short	0x0100
        /*020e*/ 	.byte	0x08
	.zero		1


	//   ....[21]....
        /*0210*/ 	.word	0x000003b0
        /*0214*/ 	.word	0x000000ff
        /*0218*/ 	.word	0x000000c0
        /*021c*/ 	.short	0x0100
        /*021e*/ 	.byte	0x08
	.zero		1


	//   ....[22]....
        /*0220*/ 	.word	0x000003c0
        /*0224*/ 	.word	0x000000ff
        /*0228*/ 	.word	0x00000058
        /*022c*/ 	.short	0x0100
        /*022e*/ 	.byte	0x08
	.zero		1


	//   ....[23]....
        /*0230*/ 	.word	0x000003d0
        /*0234*/ 	.word	0x000000ff
        /*0238*/ 	.word	0x000000c8
        /*023c*/ 	.short	0x0100
        /*023e*/ 	.byte	0x08
	.zero		1


	//   ....[24]....
        /*0240*/ 	.word	0x000003e0
        /*0244*/ 	.word	0x000000ff
        /*0248*/ 	.word	0x00000060
        /*024c*/ 	.short	0x0100
        /*024e*/ 	.byte	0x08
	.zero		1


	//   ....[25]....
        /*0250*/ 	.word	0x000003f0
        /*0254*/ 	.word	0x000000ff
        /*0258*/ 	.word	0x000000d0
        /*025c*/ 	.short	0x0100
        /*025e*/ 	.byte	0x08
	.zero		1


	//   ....[26]....
        /*0260*/ 	.word	0x00000400
        /*0264*/ 	.word	0x000000ff
        /*0268*/ 	.word	0x00000068
        /*026c*/ 	.short	0x0100
        /*026e*/ 	.byte	0x08
	.zero		1


	//   ....[27]....
        /*0270*/ 	.word	0x00000410
        /*0274*/ 	.word	0x000000ff
        /*0278*/ 	.word	0x000000d8
        /*027c*/ 	.short	0x0100
        /*027e*/ 	.byte	0x08
	.zero		1


	//   ....[28]....
        /*0280*/ 	.word	0x00000900
        /*0284*/ 	.word	0x000000ff
        /*0288*/ 	.word	0x00000110
        /*028c*/ 	.short	0x0100
        /*028e*/ 	.byte	0x08
	.zero		1


	//   ....[29]....
        /*0290*/ 	.word	0x000009a0
        /*0294*/ 	.word	0x000000ff
        /*0298*/ 	.word	0x00000118
        /*029c*/ 	.short	0x0100
        /*029e*/ 	.byte	0x08
	.zero		1


	//   ....[30]....
        /*02a0*/ 	.word	0x000009d0
        /*02a4*/ 	.word	0x000000ff
        /*02a8*/ 	.word	0x000000f0
        /*02ac*/ 	.short	0x0100
        /*02ae*/ 	.byte	0x09
	.zero		1


	//   ....[31]....
        /*02b0*/ 	.word	0x000009e0
        /*02b4*/ 	.word	0x000000ff
        /*02b8*/ 	.word	0x000000f8
        /*02bc*/ 	.short	0x0100
        /*02be*/ 	.byte	0x09
	.zero		1


	//   ....[32]....
        /*02c0*/ 	.word	0x000009f0
        /*02c4*/ 	.word	0x000000ff
        /*02c8*/ 	.word	0x00000100
        /*02cc*/ 	.short	0x0100
        /*02ce*/ 	.byte	0x09
	.zero		1


	//   ....[33]....
        /*02d0*/ 	.word	0x00000a00
        /*02d4*/ 	.word	0x000000ff
        /*02d8*/ 	.word	0x00000108
        /*02dc*/ 	.short	0x0100
        /*02de*/ 	.byte	0x09
	.zero		1


	//   ....[34]....
        /*02e0*/ 	.word	0x00001850
        /*02e4*/ 	.word	0x0000003e
        /*02e8*/ 	.word	0x00000000
        /*02ec*/ 	.short	0x010a
        /*02ee*/ 	.byte	0x2a
	.zero		1


	//   ....[35]....
        /*02f0*/ 	.word	0x000019f0
        /*02f4*/ 	.word	0x00000003
        /*02f8*/ 	.word	0x00000000
        /*02fc*/ 	.short	0x010a
        /*02fe*/ 	.byte	0x3f
	.zero		1


	//   ....[36]....
        /*0300*/ 	.word	0x00001a30
        /*0304*/ 	.word	0x00000003
        /*0308*/ 	.word	0x00000000
        /*030c*/ 	.short	0x010a
        /*030e*/ 	.byte	0x3f
	.zero		1


	//   ....[37]....
        /*0310*/ 	.word	0x00001d30
        /*0314*/ 	.word	0x000000ff
        /*0318*/ 	.word	0x00000000
        /*031c*/ 	.short	0x010a
        /*031e*/ 	.byte	0x04
	.zero		1


	//   ....[38]....
        /*0320*/ 	.word	0x00001d70
        /*0324*/ 	.word	0x000000ff
        /*0328*/ 	.word	0x00000000
        /*032c*/ 	.short	0x010a
        /*032e*/ 	.byte	0x04
	.zero		1


	//   ....[39]....
        /*0330*/ 	.word	0x00001fd0
        /*0334*/ 	.word	0x00000005
        /*0338*/ 	.word	0x00000000
        /*033c*/ 	.short	0x0101
        /*033e*/ 	.byte	0x3f
	.zero		1


	//   ....[40]....
        /*0340*/ 	.word	0x000020d0
        /*0344*/ 	.word	0x0000003f
        /*0348*/ 	.word	0x00000000
        /*034c*/ 	.short	0x0101
        /*034e*/ 	.byte	0x2f
	.zero		1


	//   ....[41]....
        /*0350*/ 	.word	0x000021f0
        /*0354*/ 	.word	0x00000000
        /*0358*/ 	.word	0x00000000
        /*035c*/ 	.short	0x0101
        /*035e*/ 	.byte	0x3f
	.zero		1


	//   ....[42]....
        /*0360*/ 	.word	0x000022b0
        /*0364*/ 	.word	0x0000003e
        /*0368*/ 	.word	0x00000010
        /*036c*/ 	.short	0x010a
        /*036e*/ 	.byte	0x2a
	.zero		1


	//   ....[43]....
        /*0370*/ 	.word	0x00004690
        /*0374*/ 	.word	0x00000041
        /*0378*/ 	.word	0x00000000
        /*037c*/ 	.short	0x0101
        /*037e*/ 	.byte	0x2f
	.zero		1


	//   ....[44]....
        /*0380*/ 	.word	0x00005030
        /*0384*/ 	.word	0x0000000c
        /*0388*/ 	.word	0x00000070
        /*038c*/ 	.short	0x010a
        /*038e*/ 	.byte	0x3f
	.zero		1


	//   ....[45]....
        /*0390*/ 	.word	0x00005480
        /*0394*/ 	.word	0x00000004
        /*0398*/ 	.word	0x00000118
        /*039c*/ 	.short	0x0101
        /*039e*/ 	.byte	0x3f
	.zero		1


	//   ....[46]....
        /*03a0*/ 	.word	0x00005b90
        /*03a4*/ 	.word	0x00000007
        /*03a8*/ 	.word	0x00000000
        /*03ac*/ 	.short	0x010a
        /*03ae*/ 	.byte	0x3f
	.zero		1


	//   ....[47]....
        /*03b0*/ 	.word	0x00005c10
        /*03b4*/ 	.word	0x00000009
        /*03b8*/ 	.word	0x00000000
        /*03bc*/ 	.short	0x010a
        /*03be*/ 	.byte	0x3f
	.zero		1


	//   ....[48]....
        /*03c0*/ 	.word	0x00005ca0
        /*03c4*/ 	.word	0x00000006
        /*03c8*/ 	.word	0x00000000
        /*03cc*/ 	.short	0x010a
        /*03ce*/ 	.byte	0x3f
	.zero		1


	//   ....[49]....
        /*03d0*/ 	.word	0x00005d30
        /*03d4*/ 	.word	0x00000009
        /*03d8*/ 	.word	0x00000000
        /*03dc*/ 	.short	0x010a
        /*03de*/ 	.byte	0x3f
	.zero		1


	//   ....[50]....
        /*03e0*/ 	.word	0x00005dc0
        /*03e4*/ 	.word	0x00000006
        /*03e8*/ 	.word	0x00000000
        /*03ec*/ 	.short	0x010a
        /*03ee*/ 	.byte	0x3f
	.zero		1


	//   ....[51]....
        /*03f0*/ 	.word	0x00005e50
        /*03f4*/ 	.word	0x00000009
        /*03f8*/ 	.word	0x00000000
        /*03fc*/ 	.short	0x010a
        /*03fe*/ 	.byte	0x3f
	.zero		1


	//   ....[52]....
        /*0400*/ 	.word	0x00005ee0
        /*0404*/ 	.word	0x00000006
        /*0408*/ 	.word	0x00000000
        /*040c*/ 	.short	0x010a
        /*040e*/ 	.byte	0x3f
	.zero		1


	//   ....[53]....
        /*0410*/ 	.word	0x00005f70
        /*0414*/ 	.word	0x00000009
        /*0418*/ 	.word	0x00000000
        /*041c*/ 	.short	0x010a
        /*041e*/ 	.byte	0x3f
	.zero		1


	//   ....[54]....
        /*0420*/ 	.word	0x00006000
        /*0424*/ 	.word	0x00000006
        /*0428*/ 	.word	0x00000000
        /*042c*/ 	.short	0x010a
        /*042e*/ 	.byte	0x3f
	.zero		1


	//   ....[55]....
        /*0430*/ 	.word	0x00006090
        /*0434*/ 	.word	0x00000009
        /*0438*/ 	.word	0x00000000
        /*043c*/ 	.short	0x010a
        /*043e*/ 	.byte	0x3f
	.zero		1


	//   ....[56]....
        /*0440*/ 	.word	0x00006120
        /*0444*/ 	.word	0x00000006
        /*0448*/ 	.word	0x00000000
        /*044c*/ 	.short	0x010a
        /*044e*/ 	.byte	0x3f
	.zero		1


	//   ....[57]....
        /*0450*/ 	.word	0x000061b0
        /*0454*/ 	.word	0x00000009
        /*0458*/ 	.word	0x00000000
        /*045c*/ 	.short	0x010a
        /*045e*/ 	.byte	0x3f
	.zero		1


	//   ....[58]....
        /*0460*/ 	.word	0x00006240
        /*0464*/ 	.word	0x00000006
        /*0468*/ 	.word	0x00000000
        /*046c*/ 	.short	0x010a
        /*046e*/ 	.byte	0x3f
	.zero		1


	//   ....[59]....
        /*0470*/ 	.word	0x000062d0
        /*0474*/ 	.word	0x00000003
        /*0478*/ 	.word	0x00000000
        /*047c*/ 	.short	0x010a
        /*047e*/ 	.byte	0x3f
	.zero		1


	//   ....[60]....
        /*0480*/ 	.word	0x00006330
        /*0484*/ 	.word	0x00000040
        /*0488*/ 	.word	0x00000000
        /*048c*/ 	.short	0x010a
        /*048e*/ 	.byte	0x3f
	.zero		1


	//   ....[61]....
        /*0490*/ 	.word	0x00006380
        /*0494*/ 	.word	0x00000003
        /*0498*/ 	.word	0x00000000
        /*049c*/ 	.short	0x010a
        /*049e*/ 	.byte	0x3f
	.zero		1


	//   ....[62]....
        /*04a0*/ 	.word	0x000063e0
        /*04a4*/ 	.word	0x00000005
        /*04a8*/ 	.word	0x00000000
        /*04ac*/ 	.short	0x010a
        /*04ae*/ 	.byte	0x3f
	.zero		1


	//   ....[63]....
        /*04b0*/ 	.word	0x00006430
        /*04b4*/ 	.word	0x00000040
        /*04b8*/ 	.word	0x00000010
        /*04bc*/ 	.short	0x010a
        /*04be*/ 	.byte	0x3f
	.zero		1


	//   ....[64]....
        /*04c0*/ 	.word	0x00006500
        /*04c4*/ 	.word	0x0000000c
        /*04c8*/ 	.word	0x00000070
        /*04cc*/ 	.short	0x010a
        /*04ce*/ 	.byte	0x3f
	.zero		1


	//   ....[65]....
        /*04d0*/ 	.word	0x000065d0
        /*04d4*/ 	.word	0x00000007
        /*04d8*/ 	.word	0x00000000
        /*04dc*/ 	.short	0x010a
        /*04de*/ 	.byte	0x3f
	.zero		1


	//   ....[66]....
        /*04e0*/ 	.word	0x00006620
        /*04e4*/ 	.word	0x00000009
        /*04e8*/ 	.word	0x00000000
        /*04ec*/ 	.short	0x010a
        /*04ee*/ 	.byte	0x3f
	.zero		1


	//   ....[67]....
        /*04f0*/ 	.word	0x00006670
        /*04f4*/ 	.word	0x00000006
        /*04f8*/ 	.word	0x00000000
        /*04fc*/ 	.short	0x010a
        /*04fe*/ 	.byte	0x3f
	.zero		1


	//   ....[68]....
        /*0500*/ 	.word	0x000066c0
        /*0504*/ 	.word	0x00000009
        /*0508*/ 	.word	0x00000000
        /*050c*/ 	.short	0x010a
        /*050e*/ 	.byte	0x3f
	.zero		1


	//   ....[69]....
        /*0510*/ 	.word	0x00006710
        /*0514*/ 	.word	0x00000006
        /*0518*/ 	.word	0x00000000
        /*051c*/ 	.short	0x010a
        /*051e*/ 	.byte	0x3f
	.zero		1


	//   ....[70]....
        /*0520*/ 	.word	0x00006760
        /*0524*/ 	.word	0x00000009
        /*0528*/ 	.word	0x00000000
        /*052c*/ 	.short	0x010a
        /*052e*/ 	.byte	0x3f
	.zero		1


	//   ....[71]....
        /*0530*/ 	.word	0x000067b0
        /*0534*/ 	.word	0x00000006
        /*0538*/ 	.word	0x00000000
        /*053c*/ 	.short	0x010a
        /*053e*/ 	.byte	0x3f
	.zero		1


	//   ....[72]....
        /*0540*/ 	.word	0x00006800
        /*0544*/ 	.word	0x00000009
        /*0548*/ 	.word	0x00000000
        /*054c*/ 	.short	0x010a
        /*054e*/ 	.byte	0x3f
	.zero		1


	//   ....[73]....
        /*0550*/ 	.word	0x00006850
        /*0554*/ 	.word	0x00000006
        /*0558*/ 	.word	0x00000000
        /*055c*/ 	.short	0x010a
        /*055e*/ 	.byte	0x3f
	.zero		1


	//   ....[74]....
        /*0560*/ 	.word	0x000068a0
        /*0564*/ 	.word	0x00000009
        /*0568*/ 	.word	0x00000000
        /*056c*/ 	.short	0x010a
        /*056e*/ 	.byte	0x3f
	.zero		1


	//   ....[75]....
        /*0570*/ 	.word	0x000068f0
        /*0574*/ 	.word	0x00000006
        /*0578*/ 	.word	0x00000000
        /*057c*/ 	.short	0x010a
        /*057e*/ 	.byte	0x3f
	.zero		1


	//   ....[76]....
        /*0580*/ 	.word	0x00006940
        /*0584*/ 	.word	0x00000009
        /*0588*/ 	.word	0x00000000
        /*058c*/ 	.short	0x010a
        /*058e*/ 	.byte	0x3f
	.zero		1


	//   ....[77]....
        /*0590*/ 	.word	0x00006990
        /*0594*/ 	.word	0x00000006
        /*0598*/ 	.word	0x00000000
        /*059c*/ 	.short	0x010a
        /*059e*/ 	.byte	0x3f
	.zero		1


	//----- nvinfo : EIATTR_NUM_MBARRIERS
	.align		4
.L_37:
        /*05a0*/ 	.byte	0x03, 0x38
        /*05a2*/ 	.short	0x0022


	//----- nvinfo : EIATTR_EXIT_INSTR_OFFSETS
	.align		4
        /*05a4*/ 	.byte	0x04, 0x1c
        /*05a6*/ 	.short	(.L_39 - .L_38)


	//   ....[0]....
.L_38:
        /*05a8*/ 	.word	0x00001500


	//   ....[1]....
        /*05ac*/ 	.word	0x00001560


	//   ....[2]....
        /*05b0*/ 	.word	0x00004d20


	//   ....[3]....
        /*05b4*/ 	.word	0x00004d50


	//   ....[4]....
        /*05b8*/ 	.word	0x00006320


	//----- nvinfo : EIATTR_MAX_THREADS
	.align		4
.L_39:
        /*05bc*/ 	.byte	0x04, 0x05
        /*05be*/ 	.short	(.L_41 - .L_40)
.L_40:
        /*05c0*/ 	.word	0x00000180
        /*05c4*/ 	.word	0x00000001
        /*05c8*/ 	.word	0x00000001


	//----- nvinfo : EIATTR_CRS_STACK_SIZE
	.align		4
.L_41:
        /*05cc*/ 	.byte	0x04, 0x1e
        /*05ce*/ 	.short	(.L_43 - .L_42)
.L_42:
        /*05d0*/ 	.word	0x00000000


	//----- nvinfo : EIATTR_CBANK_PARAM_SIZE
	.align		4
.L_43:
        /*05d4*/ 	.byte	0x03, 0x19
        /*05d6*/ 	.short	0x0470


	//----- nvinfo : EIATTR_PARAM_CBANK
	.align		4
        /*05d8*/ 	.byte	0x04, 0x0a
        /*05da*/ 	.short	(.L_45 - .L_44)
	.align		4
.L_44:
        /*05dc*/ 	.word	index@(.nv.constant0._ZN7cutlass13device_kernelINS_4gemm6kernel13GemmUniversalIN4cute5tupleIJiiiiEEENS1_10collective13CollectiveMmaINS1_34MainloopSm90TmaGmmaWarpSpecializedILi14ENS5_IJNS4_1CILi1EEENSA_ILi8EEESB_EEENS1_32KernelTmaWarpSpecializedPingpongEEENS5_IJNSA_ILi64EEESG_SG_EEENS_6half_tENS5_IJlSB_lEEESI_SJ_NS4_8TiledMMAINS4_8MMA_AtomIJNS4_4SM904GMMA25MMA_64x64x16_F32F16F16_SSILNSN_5MajorE0ELSP_0ELNSN_7ScaleInE1ELSQ_1EEEEEENS4_6LayoutINS5_IJSB_SB_SB_EEENS5_IJNSA_ILi0EEESV_SV_EEEEENS5_IJNS4_10UnderscoreESY_SY_EEEEENS4_23SM90_TMA_LOAD_MULTICASTENS4_14ComposedLayoutINS4_7SwizzleILi3ELi4ELi3EEENS4_18smem_ptr_flag_bitsILi16EEENST_INS5_IJSC_SG_EEENS5_IJSG_SB_EEEEEEEvNS4_8identityENS4_13SM90_TMA_LOADES1A_vS1B_EENS_8epilogue10collective6detail29Sm90TmaWarpSpecializedAdapterINS1F_15DefaultEpilogueISI_SJ_SJ_NS1E_6thread17LinearCombinationISI_Li1EffLNS1J_9ScaleType4KindE0ELNS_15FloatRoundStyleE2ESI_EENS1_15EpilogueDefaultEEEEEvvEEEEvNT_6ParamsE)
        /*05e0*/ 	.short	0x0210
        /*05e2*/ 	.short	0x0470


	//----- nvinfo : EIATTR_SW_WAR
	.align		4
.L_45:
        /*05e4*/ 	.byte	0x04, 0x36
        /*05e6*/ 	.short	(.L_47 - .L_46)
.L_46:
        /*05e8*/ 	.word	0x00000008
.L_47:


//--------------------- .nv.callgraph             --------------------------
	.section	.nv.callgraph,"",@"SHT_CUDA_CALLGRAPH"
	.align	4
	.sectionentsize	8
	.align		4
        /*0000*/ 	.word	0x00000000
	.align		4
        /*0004*/ 	.word	0xffffffff
	.align		4
        /*0008*/ 	.word	index@(_ZN7cutlass13device_kernelINS_4gemm6kernel13GemmUniversalIN4cute5tupleIJiiiiEEENS1_10collective13CollectiveMmaINS1_34MainloopSm90TmaGmmaWarpSpecializedILi14ENS5_IJNS4_1CILi1EEENSA_ILi8EEESB_EEENS1_32KernelTmaWarpSpecializedPingpongEEENS5_IJNSA_ILi64EEESG_SG_EEENS_6half_tENS5_IJlSB_lEEESI_SJ_NS4_8TiledMMAINS4_8MMA_AtomIJNS4_4SM904GMMA25MMA_64x64x16_F32F16F16_SSILNSN_5MajorE0ELSP_0ELNSN_7ScaleInE1ELSQ_1EEEEEENS4_6LayoutINS5_IJSB_SB_SB_EEENS5_IJNSA_ILi0EEESV_SV_EEEEENS5_IJNS4_10UnderscoreESY_SY_EEEEENS4_23SM90_TMA_LOAD_MULTICASTENS4_14ComposedLayoutINS4_7SwizzleILi3ELi4ELi3EEENS4_18smem_ptr_flag_bitsILi16EEENST_INS5_IJSC_SG_EEENS5_IJSG_SB_EEEEEEEvNS4_8identityENS4_13SM90_TMA_LOADES1A_vS1B_EENS_8epilogue10collective6detail29Sm90TmaWarpSpecializedAdapterINS1F_15DefaultEpilogueISI_SJ_SJ_NS1E_6thread17LinearCombinationISI_Li1EffLNS1J_9ScaleType4KindE0ELNS_15FloatRoundStyleE2ESI_EENS1_15EpilogueDefaultEEEEEvvEEEEvNT_6ParamsE)
	.align		4
        /*000c*/ 	.word	index@(__assertfail)
	.align		4
        /*0010*/ 	.word	0x00000000
	.align		4
        /*0014*/ 	.word	0xfffffffe
	.align		4
        /*0018*/ 	.word	0x00000000
	.align		4
        /*001c*/ 	.word	0xfffffffd
	.align		4
        /*0020*/ 	.word	0x00000000
	.align		4
        /*0024*/ 	.word	0xfffffffc


//--------------------- .nv.constant4             --------------------------
	.section	.nv.constant4,"a",@progbits
	.align	8
	.align		8
.nv.constant4:
        /*0000*/ 	.dword	__assertfail
	.align		8
        /*0008*/ 	.dword	__unnamed_1
	.align		8
        /*0010*/ 	.dword	_ZN40_INTERNAL_bdcbf3c8_4_k_cu_aa56e012_239594cuda3std3__45__cpo5beginE
	.align		8
        /*0018*/ 	.dword	_ZN40_INTERNAL_bdcbf3c8_4_k_cu_aa56e012_239594cuda3std3__45__cpo3endE
	.align		8
        /*0020*/ 	.dword	_ZN40_INTERNAL_bdcbf3c8_4_k_cu_aa56e012_239594cuda3std3__45__cpo6cbeginE
	.align		8
        /*0028*/ 	.dword	_ZN40_INTERNAL_bdcbf3c8_4_k_cu_aa56e012_239594cuda3std3__45__cpo4cendE
	.align		8
        /*0030*/ 	.dword	_ZN40_INTERNAL_bdcbf3c8_4_k_cu_aa56e012_239594cuda3std3__442_GLOBAL__N__bdcbf3c8_4_k_cu_aa56e012_239596ignoreE
	.align		8
        /*0038*/ 	.dword	_ZN40_INTERNAL_bdcbf3c8_4_k_cu_aa56e012_239594cuda3std3__419piecewise_constructE
	.align		8
        /*0040*/ 	.dword	_ZN40_INTERNAL_bdcbf3c8_4_k_cu_aa56e012_239594cuda3std3__48in_placeE
	.align		8
        /*0048*/ 	.dword	_ZN40_INTERNAL_bdcbf3c8_4_k_cu_aa56e012_239594cuda3std6ranges3__45__cpo4swapE
	.align		8
        /*0050*/ 	.dword	_ZN40_INTERNAL_bdcbf3c8_4_k_cu_aa56e012_239594cuda3std6ranges3__45__cpo9iter_moveE
	.align		8
        /*0058*/ 	.dword	_ZN40_INTERNAL_bdcbf3c8_4_k_cu_aa56e012_239594cute7productE
	.align		8
        /*0060*/ 	.dword	_ZN40_INTERNAL_bdcbf3c8_4_k_cu_aa56e012_239594cute1_E
	.align		8
        /*0068*/ 	.dword	$str$22
	.align		8
        /*0070*/ 	.dword	$str$23


//--------------------- .text._ZN7cutlass13device_kernelINS_4gemm6kernel13GemmUniversalIN4cute5tupleIJiiiiEEENS1_10collective13CollectiveMmaINS1_34MainloopSm90TmaGmmaWarpSpecializedILi14ENS5_IJNS4_1CILi1EEENSA_ILi8EEESB_EEENS1_32KernelTmaWarpSpecializedPingpongEEENS5_IJNSA_ILi64EEESG_SG_EEENS_6half_tENS5_IJlSB_lEEESI_SJ_NS4_8TiledMMAINS4_8MMA_AtomIJNS4_4SM904GMMA25MMA_64x64x16_F32F16F16_SSILNSN_5MajorE0ELSP_0ELNSN_7ScaleInE1ELSQ_1EEEEEENS4_6LayoutINS5_IJSB_SB_SB_EEENS5_IJNSA_ILi0EEESV_SV_EEEEENS5_IJNS4_10UnderscoreESY_SY_EEEEENS4_23SM90_TMA_LOAD_MULTICASTENS4_14ComposedLayoutINS4_7SwizzleILi3ELi4ELi3EEENS4_18smem_ptr_flag_bitsILi16EEENST_INS5_IJSC_SG_EEENS5_IJSG_SB_EEEEEEEvNS4_8identityENS4_13SM90_TMA_LOADES1A_vS1B_EENS_8epilogue10collective6detail29Sm90TmaWarpSpecializedAdapterINS1F_15DefaultEpilogueISI_SJ_SJ_NS1E_6thread17LinearCombinationISI_Li1EffLNS1J_9ScaleType4KindE0ELNS_15FloatRoundStyleE2ESI_EENS1_15EpilogueDefaultEEEEEvvEEEEvNT_6ParamsE --------------------------
	.section	.text._ZN7cutlass13device_kernelINS_4gemm6kernel13GemmUniversalIN4cute5tupleIJiiiiEEENS1_10collective13CollectiveMmaINS1_34MainloopSm90TmaGmmaWarpSpecializedILi14ENS5_IJNS4_1CILi1EEENSA_ILi8EEESB_EEENS1_32KernelTmaWarpSpecializedPingpongEEENS5_IJNSA_ILi64EEESG_SG_EEENS_6half_tENS5_IJlSB_lEEESI_SJ_NS4_8TiledMMAINS4_8MMA_AtomIJNS4_4SM904GMMA25MMA_64x64x16_F32F16F16_SSILNSN_5MajorE0ELSP_0ELNSN_7ScaleInE1ELSQ_1EEEEEENS4_6LayoutINS5_IJSB_SB_SB_EEENS5_IJNSA_ILi0EEESV_SV_EEEEENS5_IJNS4_10UnderscoreESY_SY_EEEEENS4_23SM90_TMA_LOAD_MULTICASTENS4_14ComposedLayoutINS4_7SwizzleILi3ELi4ELi3EEENS4_18smem_ptr_flag_bitsILi16EEENST_INS5_IJSC_SG_EEENS5_IJSG_SB_EEEEEEEvNS4_8identityENS4_13SM90_TMA_LOADES1A_vS1B_EENS_8epilogue10collective6detail29Sm90TmaWarpSpecializedAdapterINS1F_15DefaultEpilogueISI_SJ_SJ_NS1E_6thread17LinearCombinationISI_Li1EffLNS1J_9ScaleType4KindE0ELNS_15FloatRoundStyleE2ESI_EENS1_15EpilogueDefaultEEEEEvvEEEEvNT_6ParamsE,"ax",@progbits
	.align	128
.text._ZN7cutlass13device_kernelINS_4gemm6kernel13GemmUniversalIN4cute5tupleIJiiiiEEENS1_10collective13CollectiveMmaINS1_34MainloopSm90TmaGmmaWarpSpecializedILi14ENS5_IJNS4_1CILi1EEENSA_ILi8EEESB_EEENS1_32KernelTmaWarpSpecializedPingpongEEENS5_IJNSA_ILi64EEESG_SG_EEENS_6half_tENS5_IJlSB_lEEESI_SJ_NS4_8TiledMMAINS4_8MMA_AtomIJNS4_4SM904GMMA25MMA_64x64x16_F32F16F16_SSILNSN_5MajorE0ELSP_0ELNSN_7ScaleInE1ELSQ_1EEEEEENS4_6LayoutINS5_IJSB_SB_SB_EEENS5_IJNSA_ILi0EEESV_SV_EEEEENS5_IJNS4_10UnderscoreESY_SY_EEEEENS4_23SM90_TMA_LOAD_MULTICASTENS4_14ComposedLayoutINS4_7SwizzleILi3ELi4ELi3EEENS4_18smem_ptr_flag_bitsILi16EEENST_INS5_IJSC_SG_EEENS5_IJSG_SB_EEEEEEEvNS4_8identityENS4_13SM90_TMA_LOADES1A_vS1B_EENS_8epilogue10collective6detail29Sm90TmaWarpSpecializedAdapterINS1F_15DefaultEpilogueISI_SJ_SJ_NS1E_6thread17LinearCombinationISI_Li1EffLNS1J_9ScaleType4KindE0ELNS_15FloatRoundStyleE2ESI_EENS1_15EpilogueDefaultEEEEEvvEEEEvNT_6ParamsE:
        .type           _ZN7cutlass13device_kernelINS_4gemm6kernel13GemmUniversalIN4cute5tupleIJiiiiEEENS1_10collective13CollectiveMmaINS1_34MainloopSm90TmaGmmaWarpSpecializedILi14ENS5_IJNS4_1CILi1EEENSA_ILi8EEESB_EEENS1_32KernelTmaWarpSpecializedPingpongEEENS5_IJNSA_ILi64EEESG_SG_EEENS_6half_tENS5_IJlSB_lEEESI_SJ_NS4_8TiledMMAINS4_8MMA_AtomIJNS4_4SM904GMMA25MMA_64x64x16_F32F16F16_SSILNSN_5MajorE0ELSP_0ELNSN_7ScaleInE1ELSQ_1EEEEEENS4_6LayoutINS5_IJSB_SB_SB_EEENS5_IJNSA_ILi0EEESV_SV_EEEEENS5_IJNS4_10UnderscoreESY_SY_EEEEENS4_23SM90_TMA_LOAD_MULTICASTENS4_14ComposedLayoutINS4_7SwizzleILi3ELi4ELi3EEENS4_18smem_ptr_flag_bitsILi16EEENST_INS5_IJSC_SG_EEENS5_IJSG_SB_EEEEEEEvNS4_8identityENS4_13SM90_TMA_LOADES1A_vS1B_EENS_8epilogue10collective6detail29Sm90TmaWarpSpecializedAdapterINS1F_15DefaultEpilogueISI_SJ_SJ_NS1E_6thread17LinearCombinationISI_Li1EffLNS1J_9ScaleType4KindE0ELNS_15FloatRoundStyleE2ESI_EENS1_15EpilogueDefaultEEEEEvvEEEEvNT_6ParamsE,@function
        .size           _ZN7cutlass13device_kernelINS_4gemm6kernel13GemmUniversalIN4cute5tupleIJiiiiEEENS1_10collective13CollectiveMmaINS1_34MainloopSm90TmaGmmaWarpSpecializedILi14ENS5_IJNS4_1CILi1EEENSA_ILi8EEESB_EEENS1_32KernelTmaWarpSpecializedPingpongEEENS5_IJNSA_ILi64EEESG_SG_EEENS_6half_tENS5_IJlSB_lEEESI_SJ_NS4_8TiledMMAINS4_8MMA_AtomIJNS4_4SM904GMMA25MMA_64x64x16_F32F16F16_SSILNSN_5MajorE0ELSP_0ELNSN_7ScaleInE1ELSQ_1EEEEEENS4_6LayoutINS5_IJSB_SB_SB_EEENS5_IJNSA_ILi0EEESV_SV_EEEEENS5_IJNS4_10UnderscoreESY_SY_EEEEENS4_23SM90_TMA_LOAD_MULTICASTENS4_14ComposedLayoutINS4_7SwizzleILi3ELi4ELi3EEENS4_18smem_ptr_flag_bitsILi16EEENST_INS5_IJSC_SG_EEENS5_IJSG_SB_EEEEEEEvNS4_8identityENS4_13SM90_TMA_LOADES1A_vS1B_EENS_8epilogue10collective6detail29Sm90TmaWarpSpecializedAdapterINS1F_15DefaultEpilogueISI_SJ_SJ_NS1E_6thread17LinearCombinationISI_Li1EffLNS1J_9ScaleType4KindE0ELNS_15FloatRoundStyleE2ESI_EENS1_15EpilogueDefaultEEEEEvvEEEEvNT_6ParamsE,(.L_x_160 - _ZN7cutlass13device_kernelINS_4gemm6kernel13GemmUniversalIN4cute5tupleIJiiiiEEENS1_10collective13CollectiveMmaINS1_34MainloopSm90TmaGmmaWarpSpecializedILi14ENS5_IJNS4_1CILi1EEENSA_ILi8EEESB_EEENS1_32KernelTmaWarpSpecializedPingpongEEENS5_IJNSA_ILi64EEESG_SG_EEENS_6half_tENS5_IJlSB_lEEESI_SJ_NS4_8TiledMMAINS4_8MMA_AtomIJNS4_4SM904GMMA25MMA_64x64x16_F32F16F16_SSILNSN_5MajorE0ELSP_0ELNSN_7ScaleInE1ELSQ_1EEEEEENS4_6LayoutINS5_IJSB_SB_SB_EEENS5_IJNSA_ILi0EEESV_SV_EEEEENS5_IJNS4_10UnderscoreESY_SY_EEEEENS4_23SM90_TMA_LOAD_MULTICASTENS4_14ComposedLayoutINS4_7SwizzleILi3ELi4ELi3EEENS4_18smem_ptr_flag_bitsILi16EEENST_INS5_IJSC_SG_EEENS5_IJSG_SB_EEEEEEEvNS4_8identityENS4_13SM90_TMA_LOADES1A_vS1B_EENS_8epilogue10collective6detail29Sm90TmaWarpSpecializedAdapterINS1F_15DefaultEpilogueISI_SJ_SJ_NS1E_6thread17LinearCombinationISI_Li1EffLNS1J_9ScaleType4KindE0ELNS_15FloatRoundStyleE2ESI_EENS1_15EpilogueDefaultEEEEEvvEEEEvNT_6ParamsE)
        .other          _ZN7cutlass13device_kernelINS_4gemm6kernel13GemmUniversalIN4cute5tupleIJiiiiEEENS1_10collective13CollectiveMmaINS1_34MainloopSm90TmaGmmaWarpSpecializedILi14ENS5_IJNS4_1CILi1EEENSA_ILi8EEESB_EEENS1_32KernelTmaWarpSpecializedPingpongEEENS5_IJNSA_ILi64EEESG_SG_EEENS_6half_tENS5_IJlSB_lEEESI_SJ_NS4_8TiledMMAINS4_8MMA_AtomIJNS4_4SM904GMMA25MMA_64x64x16_F32F16F16_SSILNSN_5MajorE0ELSP_0ELNSN_7ScaleInE1ELSQ_1EEEEEENS4_6LayoutINS5_IJSB_SB_SB_EEENS5_IJNSA_ILi0EEESV_SV_EEEEENS5_IJNS4_10UnderscoreESY_SY_EEEEENS4_23SM90_TMA_LOAD_MULTICASTENS4_14ComposedLayoutINS4_7SwizzleILi3ELi4ELi3EEENS4_18smem_ptr_flag_bitsILi16EEENST_INS5_IJSC_SG_EEENS5_IJSG_SB_EEEEEEEvNS4_8identityENS4_13SM90_TMA_LOADES1A_vS1B_EENS_8epilogue10collective6detail29Sm90TmaWarpSpecializedAdapterINS1F_15DefaultEpilogueISI_SJ_SJ_NS1E_6thread17LinearCombinationISI_Li1EffLNS1J_9ScaleType4KindE0ELNS_15FloatRoundStyleE2ESI_EENS1_15EpilogueDefaultEEEEEvvEEEEvNT_6ParamsE,@"STO_CUDA_ENTRY STV_DEFAULT"
_ZN7cutlass13device_kernelINS_4gemm6kernel13GemmUniversalIN4cute5tupleIJiiiiEEENS1_10collective13CollectiveMmaINS1_34MainloopSm90TmaGmmaWarpSpecializedILi14ENS5_IJNS4_1CILi1EEENSA_ILi8EEESB_EEENS1_32KernelTmaWarpSpecializedPingpongEEENS5_IJNSA_ILi64EEESG_SG_EEENS_6half_tENS5_IJlSB_lEEESI_SJ_NS4_8TiledMMAINS4_8MMA_AtomIJNS4_4SM904GMMA25MMA_64x64x16_F32F16F16_SSILNSN_5MajorE0ELSP_0ELNSN_7ScaleInE1ELSQ_1EEEEEENS4_6LayoutINS5_IJSB_SB_SB_EEENS5_IJNSA_ILi0EEESV_SV_EEEEENS5_IJNS4_10UnderscoreESY_SY_EEEEENS4_23SM90_TMA_LOAD_MULTICASTENS4_14ComposedLayoutINS4_7SwizzleILi3ELi4ELi3EEENS4_18smem_ptr_flag_bitsILi16EEENST_INS5_IJSC_SG_EEENS5_IJSG_SB_EEEEEEEvNS4_8identityENS4_13SM90_TMA_LOADES1A_vS1B_EENS_8epilogue10collective6detail29Sm90TmaWarpSpecializedAdapterINS1F_15DefaultEpilogueISI_SJ_SJ_NS1E_6thread17LinearCombinationISI_Li1EffLNS1J_9ScaleType4KindE0ELNS_15FloatRoundStyleE2ESI_EENS1_15EpilogueDefaultEEEEEvvEEEEvNT_6ParamsE:
[----:B------:R-:W0:Y:S02]  /*0000*/  LDC R1, c[0x0][0x28] ;  /* 0x00000a00ff017b82 */ /* 0x000e240000000800 */
[----:B0-----:R-:W-:Y:S01]  /*0010*/  VIADD R1, R1, 0xfffffff8 ;  /* 0xfffffff801017836 */ /* 0x001fe20000000000 */
[----:B------:R-:W0:Y:S01]  /*0020*/  S2R R4, SR_TID.X ;  /* 0x0000000000047919 */ /* 0x000e220000002100 */
[----:B------:R-:W-:Y:S01]  /*0030*/  ELECT P0, URZ, PT ;  /* 0x00000000003f782f */ /* 0x000fe20003800000 */
[----:B------:R-:W-:Y:S01]  /*0040*/  BSSY B0, `(.L_x_0) ;  /* 0x000000f000007945 */ /* 0x000fe20003800000 */
[--C-:B0-----:R-:W-:Y:S02]  /*0050*/  SHF.R.U32.HI R2, RZ, 0x5, R4.reuse ;  /* 0x00000005ff027819 */ /* 0x101fe40000011604 */
[----:B------:R-:W-:-:S03]  /*0060*/  SHF.R.U32.HI R7, RZ, 0x7, R4 ;  /* 0x00000007ff077819 */ /* 0x000fc60000011604 */
[----:B------:R-:W0:Y:S04]  /*0070*/  SHFL.IDX PT, R5, R2, RZ, 0x1f ;  /* 0x00001fff02057589 */ /* 0x000e2800000e0000 */
[----:B------:R1:W2:Y:S01]  /*0080*/  SHFL.IDX PT, R10, R7, RZ, 0x1f ;  /* 0x00001fff070a7589 */ /* 0x0002a200000e0000 */
[----:B0-----:R-:W-:-:S13]  /*0090*/  ISETP.NE.OR P0, PT, R5, RZ, !P0 ;  /* 0x000000ff0500720c */ /* 0x001fda0004705670 */
[----:B-12---:R-:W-:Y:S05]  /*00a0*/  @P0 BRA `(.L_x_1) ;  /* 0x0000000000200947 */ /* 0x006fea0003800000 */
[----:B------:R-:W-:Y:S02]  /*00b0*/  ULDC.64 UR4, c[0x0][0x198] ;  /* 0x0000660000047ab9 */ /* 0x000fe40000000a00 */
[----:B------:R-:W-:Y:S02]  /*00c0*/  UIADD3 UR6, UP0, UR4, 0xf0, URZ ;  /* 0x000000f004067890 */ /* 0x000fe4000ff1e03f */
[----:B------:R-:W-:Y:S02]  /*00d0*/  UIADD3 UR4, UP1, UR4, 0x1f0, URZ ;  /* 0x000001f004047890 */ /* 0x000fe4000ff3e03f */
[----:B------:R-:W-:Y:S02]  /*00e0*/  UIADD3.X UR7, URZ, UR5, URZ, UP0, !UPT ;  /* 0x000000053f077290 */ /* 0x000fe400087fe43f */
[----:B------:R-:W-:-:S07]  /*00f0*/  UIADD3.X UR5, URZ, UR5, URZ, UP1, !UPT ;  /* 0x000000053f057290 */ /* 0x000fce0008ffe43f */
[----:B------:R0:W-:Y:S02]  /*0100*/  UTMACCTL.PF [UR6] ;  /* 0x00000000060079b9 */ /* 0x0001e40008040000 */
[----:B------:R0:W-:Y:S02]  /*0110*/  UTMACCTL.PF [UR4] ;  /* 0x00000000040079b9 */ /* 0x0001e40008040000 */
[----:B0-----:R-:W-:Y:S01]  /*0120*/  NOP ;  /* 0x0000000000007918 */ /* 0x001fe20000000000 */
.L_x_1:
[----:B------:R-:W-:Y:S05]  /*0130*/  BSYNC B0 ;  /* 0x0000000000007941 */ /* 0x000fea0003800000 */
.L_x_0:
[----:B------:R-:W0:Y:S02]  /*0140*/  SHFL.IDX PT, R8, R2, RZ, 0x1f ;  /* 0x00001fff02087589 */ /* 0x000e2400000e0000 */
[----:B0-----:R-:W-:-:S13]  /*0150*/  ISETP.NE.AND P0, PT, R8, RZ, PT ;  /* 0x000000ff0800720c */ /* 0x001fda0003f05270 */
[----:B------:R-:W-:Y:S05]  /*0160*/  @P0 BRA `(.L_x_2) ;  /* 0x0000000000b40947 */ /* 0x000fea0003800000 */
[----:B------:R-:W-:Y:S01]  /*0170*/  ELECT P0, URZ, PT ;  /* 0x00000000003f782f */ /* 0x000fe20003800000 */
[----:B------:R-:W-:-:S12]  /*0180*/  BSSY B0, `(.L_x_2) ;  /* 0x000002b000007945 */ /* 0x000fd80003800000 */
[----:B------:R-:W-:Y:S05]  /*0190*/  @!P0 BRA `(.L_x_3) ;  /* 0x0000000000a48947 */ /* 0x000fea0003800000 */
[----:B------:R-:W0:Y:S01]  /*01a0*/  S2UR UR8, SR_CgaCtaId ;  /* 0x00000000000879c3 */ /* 0x000e220000008800 */
[----:B------:R-:W-:Y:S01]  /*01b0*/  UMOV UR4, 0x400 ;  /* 0x0000040000047882 */ /* 0x000fe20000000000 */
[----:B------:R-:W-:Y:S01]  /*01c0*/  UMOV UR5, 0x1 ;  /* 0x0000000100057882 */ /* 0x000fe20000000000 */
[----:B------:R-:W-:Y:S02]  /*01d0*/  UMOV UR6, 0x8 ;  /* 0x0000000800067882 */ /* 0x000fe40000000000 */
[----:B------:R-:W-:-:S04]  /*01e0*/  UIADD3 UR6, -UR6, 0x100000, URZ ;  /* 0x0010000006067890 */ /* 0x000fc8000fffe13f */
[----:B------:R-:W-:Y:S02]  /*01f0*/  USHF.L.U32 UR7, UR6, 0xb, URZ ;  /* 0x0000000b06077899 */ /* 0x000fe4000800063f */
[----:B------:R-:W-:Y:S02]  /*0200*/  USHF.L.U32 UR6, UR6, 0x1, URZ ;  /* 0x0000000106067899 */ /* 0x000fe4000800063f */
[----:B0-----:R-:W-:Y:S02]  /*0210*/  ULEA UR8, UR8, UR4, 0x18 ;  /* 0x0000000408087291 */ /* 0x001fe4000f8ec03f */
[----:B------:R-:W-:-:S04]  /*0220*/  UIADD3 UR4, -UR5, 0x100000, URZ ;  /* 0x0010000005047890 */ /* 0x000fc8000fffe13f */
[----:B------:R-:W-:Y:S02]  /*0230*/  USHF.L.U32 UR5, UR4, 0xb, URZ ;  /* 0x0000000b04057899 */ /* 0x000fe4000800063f */
[----:B------:R-:W-:Y:S01]  /*0240*/  USHF.L.U32 UR4, UR4, 0x1, URZ ;  /* 0x0000000104047899 */ /* 0x000fe2000800063f */
[----:B------:R-:W0:Y:S11]  /*0250*/  FENCE.VIEW.ASYNC.S ;  /* 0x00000000000073c6 */ /* 0x000e360000000000 */
[----:B0-----:R0:W1:Y:S01]  /*0260*/  SYNCS.EXCH.64 URZ, [UR8], UR4 ;  /* 0x00000004083f75b2 */ /* 0x0010620008000100 */
[----:B------:R0:W2:Y:S01]  /*0270*/  SYNCS.EXCH.64 URZ, [UR8+0x70], UR6 ;  /* 0x00007006083f75b2 */ /* 0x0000a20008000100 */
[----:B------:R0:W3:Y:S01]  /*0280*/  SYNCS.EXCH.64 URZ, [UR8+0x8], UR4 ;  /* 0x00000804083f75b2 */ /* 0x0000e20008000100 */
[----:B------:R0:W4:Y:S01]  /*0290*/  SYNCS.EXCH.64 URZ, [UR8+0x78], UR6 ;  /* 0x00007806083f75b2 */ /* 0x0001220008000100 */
[----:B------:R0:W0:Y:S01]  /*02a0*/  SYNCS.EXCH.64 URZ, [UR8+0x10], UR4 ;  /* 0x00001004083f75b2 */ /* 0x0000220008000100 */
        /* <DEDUP_REMOVED lines=23> */
[----:B-1234-:R-:W-:Y:S01]  /*0420*/  NOP ;  /* 0x0000000000007918 */ /* 0x01efe20000000000 */
.L_x_3:
[----:B0-----:R-:W-:Y:S05]  /*0430*/  BSYNC B0 ;  /* 0x0000000000007941 */ /* 0x001fea0003800000 */
.L_x_2:
[----:B------:R-:W0:Y:S01]  /*0440*/  SHFL.IDX PT, R11, R2, RZ, 0x1f ;  /* 0x00001fff020b7589 */ /* 0x000e2200000e0000 */
[----:B------:R-:W1:Y:S01]  /*0450*/  S2UR UR12, SR_CTAID.X ;  /* 0x00000000000c79c3 */ /* 0x000e620000002500 */
[----:B------:R-:W-:Y:S02]  /*0460*/  SHF.R.S32.HI R3, RZ, 0x1f, R4 ;  /* 0x0000001fff037819 */ /* 0x000fe40000011404 */
[----:B------:R-:W-:Y:S01]  /*0470*/  ELECT P0, URZ, PT ;  /* 0x00000000003f782f */ /* 0x000fe20003800000 */
[----:B------:R-:W2:Y:S01]  /*0480*/  SHFL.IDX PT, R9, R2, RZ, 0x1f ;  /* 0x00001fff02097589 */ /* 0x000ea200000e0000 */
[----:B------:R-:W-:Y:S02]  /*0490*/  ELECT P1, URZ, PT ;  /* 0x00000000003f782f */ /* 0x000fe40003820000 */
[----:B------:R-:W-:Y:S01]  /*04a0*/  LEA.HI R3, R3, R4, RZ, 0x7 ;  /* 0x0000000403037211 */ /* 0x000fe200078f38ff */
[----:B------:R-:W-:Y:S01]  /*04b0*/  ULDC UR4, c[0x0][0x150] ;  /* 0x0000540000047ab9 */ /* 0x000fe20000000800 */
[----:B------:R-:W3:Y:S01]  /*04c0*/  S2R R6, SR_CTAID.Y ;  /* 0x0000000000067919 */ /* 0x000ee20000002600 */
[----:B------:R-:W4:Y:S01]  /*04d0*/  LDC R21, c[0x0][0x148] ;  /* 0x00005200ff157b82 */ /* 0x000f220000000800 */
[----:B------:R-:W-:Y:S01]  /*04e0*/  LOP3.LUT R3, R3, 0xffffff80, RZ, 0xc0, !PT ;  /* 0xffffff8003037812 */ /* 0x000fe200078ec0ff */
[----:B------:R-:W-:Y:S01]  /*04f0*/  UMOV UR11, 0x80 ;  /* 0x00000080000b7882 */ /* 0x000fe20000000000 */
[----:B------:R-:W-:Y:S01]  /*0500*/  NOP ;  /* 0x0000000000007918 */ /* 0x000fe20000000000 */
[----:B------:R-:W-:Y:S01]  /*0510*/  NOP ;  /* 0x0000000000007918 */ /* 0x000fe20000000000 */
[C---:B------:R-:W-:Y:S01]  /*0520*/  VIADD R35, R10.reuse, 0xffffffff ;  /* 0xffffffff0a237836 */ /* 0x040fe20000000000 */
[----:B------:R-:W-:Y:S01]  /*0530*/  ISETP.NE.AND P2, PT, R10, RZ, PT ;  /* 0x000000ff0a00720c */ /* 0x000fe20003f45270 */
[----:B------:R-:W-:Y:S01]  /*0540*/  IMAD.IADD R3, R4, 0x1, -R3 ;  /* 0x0000000104037824 */ /* 0x000fe200078e0a03 */
[----:B------:R-:W5:Y:S02]  /*0550*/  LDC R15, c[0x0][0x140] ;  /* 0x00005000ff0f7b82 */ /* 0x000f640000000800 */
[----:B------:R-:W-:-:S02]  /*0560*/  ISETP.GE.U32.AND P5, PT, R35, 0x2, PT ;  /* 0x000000022300780c */ /* 0x000fc40003fa6070 */
[----:B------:R-:W-:Y:S02]  /*0570*/  SHF.R.S32.HI R0, RZ, 0x1f, R3 ;  /* 0x0000001fff007819 */ /* 0x000fe40000011403 */
[----:B0-----:R-:W-:Y:S02]  /*0580*/  ISETP.NE.OR P0, PT, R11, RZ, !P0 ;  /* 0x000000ff0b00720c */ /* 0x001fe40004705670 */
[----:B------:R-:W0:Y:S01]  /*0590*/  LDC R14, c[0x0][0x144] ;  /* 0x00005100ff0e7b82 */ /* 0x000e220000000800 */
[----:B------:R-:W-:Y:S02]  /*05a0*/  SHF.R.S32.HI R11, RZ, 0x1f, R8 ;  /* 0x0000001fff0b7819 */ /* 0x000fe40000011408 */
[----:B--2---:R-:W-:Y:S02]  /*05b0*/  ISETP.NE.OR P1, PT, R9, RZ, !P1 ;  /* 0x000000ff0900720c */ /* 0x004fe40004f25670 */
[----:B------:R-:W-:Y:S02]  /*05c0*/  LEA.HI R11, R11, R8, RZ, 0x2 ;  /* 0x000000080b0b7211 */ /* 0x000fe400078f10ff */
[----:B-1----:R-:W-:-:S02]  /*05d0*/  I2FP.F32.U32 R13, UR12 ;  /* 0x0000000c000d7c45 */ /* 0x002fc40008201000 */
[----:B------:R-:W-:Y:S02]  /*05e0*/  LOP3.LUT R11, R11, 0x3ffffffc, RZ, 0xc0, !PT ;  /* 0x3ffffffc0b0b7812 */ /* 0x000fe400078ec0ff */
[----:B------:R-:W-:Y:S01]  /*05f0*/  LEA.HI R2, R0, R3, RZ, 0x3 ;  /* 0x0000000300027211 */ /* 0x000fe200078f18ff */
[----:B------:R-:W-:Y:S01]  /*0600*/  VOTEU.ALL UP0, P0 ;  /* 0x00000000003f7886 */ /* 0x000fe20000000000 */
[----:B------:R-:W-:Y:S01]  /*0610*/  FMUL R13, R13, UR4 ;  /* 0x000000040d0d7c20 */ /* 0x000fe20008400000 */
[----:B------:R-:W-:Y:S01]  /*0620*/  IMAD.IADD R11, R8, 0x1, -R11 ;  /* 0x00000001080b7824 */ /* 0x000fe200078e0a0b */
[----:B---3--:R-:W-:Y:S01]  /*0630*/  I2FP.F32.U32 R8, R6 ;  /* 0x0000000600087245 */ /* 0x008fe20000201000 */
[----:B------:R-:W-:Y:S01]  /*0640*/  VOTEU.ALL UP1, P1 ;  /* 0x00000000003f7886 */ /* 0x000fe20000820000 */
[----:B------:R-:W1:Y:S01]  /*0650*/  @!UP0 S2UR UR7, SR_CgaCtaId ;  /* 0x00000000000789c3 */ /* 0x000e620000008800 */
[----:B------:R-:W-:Y:S01]  /*0660*/  ULDC UR4, c[0x0][0x154] ;  /* 0x0000550000047ab9 */ /* 0x000fe20000000800 */
[--C-:B------:R-:W-:Y:S01]  /*0670*/  SHF.R.S32.HI R9, RZ, 0x3, R2.reuse ;  /* 0x00000003ff097819 */ /* 0x100fe20000011402 */
[----:B------:R-:W-:Y:S01]  /*0680*/  FMUL R8, R8, UR4 ;  /* 0x0000000408087c20 */ /* 0x000fe20008400000 */
[----:B------:R-:W-:Y:S01]  /*0690*/  SHF.R.S32.HI R12, RZ, 0x1f, R2 ;  /* 0x0000001fff0c7819 */ /* 0x000fe20000011402 */
[----:B------:R-:W2:Y:S01]  /*06a0*/  F2I.U32.TRUNC.NTZ R13, R13 ;  /* 0x0000000d000d7305 */ /* 0x000ea2000020f000 */
[----:B------:R-:W-:Y:S01]  /*06b0*/  SHF.R.S32.HI R2, RZ, 0x1f, R5 ;  /* 0x0000001fff027819 */ /* 0x000fe20000011405 */
[----:B------:R-:W-:Y:S01]  /*06c0*/  UMOV UR4, 0x20 ;  /* 0x0000002000047882 */ /* 0x000fe20000000000 */
[----:B------:R-:W3:Y:S01]  /*06d0*/  @!UP1 S2UR UR10, SR_CgaCtaId ;  /* 0x00000000000a99c3 */ /* 0x000ee20000008800 */
[----:B------:R-:W-:Y:S01]  /*06e0*/  LEA.HI R12, R12, R9, RZ, 0x2 ;  /* 0x000000090c0c7211 */ /* 0x000fe200078f10ff */
[----:B------:R-:W-:Y:S01]  /*06f0*/  @!UP0 UMOV UR6, 0x400 ;  /* 0x0000040000068882 */ /* 0x000fe20000000000 */
[----:B------:R-:W-:Y:S01]  /*0700*/  LEA.HI R2, R2, R5, RZ, 0x2 ;  /* 0x0000000502027211 */ /* 0x000fe200078f10ff */
[----:B------:R-:W-:-:S04]  /*0710*/  @!UP0 UIADD3 UR4, -UR4, 0x100000, URZ ;  /* 0x0010000004048890 */ /* 0x000fc8000fffe13f */
[----:B------:R-:W-:Y:S02]  /*0720*/  @!UP0 USHF.L.U32 UR5, UR4, 0xb, URZ ;  /* 0x0000000b04058899 */ /* 0x000fe4000800063f */
[----:B------:R-:W-:Y:S01]  /*0730*/  @!UP0 USHF.L.U32 UR4, UR4, 0x1, URZ ;  /* 0x0000000104048899 */ /* 0x000fe2000800063f */
[----:B------:R-:W4:Y:S01]  /*0740*/  F2I.U32.TRUNC.NTZ R8, R8 ;  /* 0x0000000800087305 */ /* 0x000f22000020f000 */
[----:B------:R-:W-:Y:S01]  /*0750*/  LOP3.LUT R12, R12, 0xfffffffc, RZ, 0xc0, !PT ;  /* 0xfffffffc0c0c7812 */ /* 0x000fe200078ec0ff */
[----:B------:R-:W-:Y:S01]  /*0760*/  @!UP1 UMOV UR9, 0x400 ;  /* 0x0000040000099882 */ /* 0x000fe20000000000 */
[----:B------:R-:W-:Y:S01]  /*0770*/  LOP3.LUT R2, R2, 0xfffffffc, RZ, 0xc0, !PT ;  /* 0xfffffffc02027812 */ /* 0x000fe200078ec0ff */
[----:B------:R-:W-:Y:S01]  /*0780*/  VOTEU.ALL UP2, P1 ;  /* 0x00000000003f7886 */ /* 0x000fe20000840000 */
[----:B------:R-:W-:Y:S01]  /*0790*/  VOTEU.ALL UP3, P1 ;  /* 0x00000000003f7886 */ /* 0x000fe20000860000 */
[----:B------:R-:W-:Y:S01]  /*07a0*/  IMAD.IADD R12, R9, 0x1, -R12 ;  /* 0x00000001090c7824 */ /* 0x000fe200078e0a0c */
[----:B------:R-:W-:Y:S01]  /*07b0*/  VOTEU.ALL UP4, P1 ;  /* 0x00000000003f7886 */ /* 0x000fe20000880000 */
[----:B------:R-:W-:Y:S01]  /*07c0*/  IMAD.IADD R5, R5, 0x1, -R2 ;  /* 0x0000000105057824 */ /* 0x000fe200078e0a02 */
[----:B------:R-:W-:Y:S01]  /*07d0*/  VOTEU.ALL UP5, P1 ;  /* 0x00000000003f7886 */ /* 0x000fe200008a0000 */
[----:B------:R-:W-:Y:S01]  /*07e0*/  IMAD R11, R11, 0x4, R12 ;  /* 0x000000040b0b7824 */ /* 0x000fe200078e020c */
[----:B-1----:R-:W-:Y:S01]  /*07f0*/  @!UP0 ULEA UR8, UR7, UR6, 0x18 ;  /* 0x0000000607088291 */ /* 0x002fe2000f8ec03f */
[----:B--2---:R-:W-:Y:S01]  /*0800*/  IMAD.MOV R13, RZ, RZ, -R13 ;  /* 0x000000ffff0d7224 */ /* 0x004fe200078e0a0d */
[----:B------:R-:W-:-:S04]  /*0810*/  @!UP1 UIADD3 UR6, -UR11, 0x100000, URZ ;  /* 0x001000000b069890 */ /* 0x000fc8000fffe13f */
[----:B------:R-:W-:Y:S02]  /*0820*/  @!UP1 USHF.L.U32 UR7, UR6, 0xb, URZ ;  /* 0x0000000b06079899 */ /* 0x000fe4000800063f */
[----:B------:R-:W-:Y:S01]  /*0830*/  @!UP1 USHF.L.U32 UR6, UR6, 0x1, URZ ;  /* 0x0000000106069899 */ /* 0x000fe2000800063f */
[----:B------:R-:W-:Y:S01]  /*0840*/  IMAD.SHL.U32 R56, R11, 0x4, RZ ;  /* 0x000000040b387824 */ /* 0x000fe200078e00ff */
[----:B------:R-:W-:Y:S01]  /*0850*/  ISETP.NE.AND P1, PT, R5, 0x3, PT ;  /* 0x000000030500780c */ /* 0x000fe20003f25270 */
[----:B----4-:R-:W-:Y:S01]  /*0860*/  IMAD.MOV R24, RZ, RZ, -R8 ;  /* 0x000000ffff187224 */ /* 0x010fe200078e0a08 */
[----:B-----5:R-:W-:Y:S01]  /*0870*/  ISETP.EQ.U32.AND P3, PT, R15, 0x1, PT ;  /* 0x000000010f00780c */ /* 0x020fe20003f62070 */
[----:B------:R-:W-:Y:S01]  /*0880*/  VOTEU.ALL UP0, P0 ;  /* 0x00000000003f7886 */ /* 0x000fe20000000000 */
[----:B---3--:R-:W-:Y:S01]  /*0890*/  @!UP1 ULEA UR9, UR10, UR9, 0x18 ;  /* 0x000000090a099291 */ /* 0x008fe2000f8ec03f */
[----:B------:R-:W-:Y:S01]  /*08a0*/  IMAD R9, R21, R24, R6 ;  /* 0x0000001815097224 */ /* 0x000fe200078e0206 */
[----:B------:R-:W-:Y:S01]  /*08b0*/  LOP3.LUT R56, R11, 0xc, R56, 0x78, !PT ;  /* 0x0000000c0b387812 */ /* 0x000fe200078e7838 */
[----:B0-----:R-:W-:Y:S01]  /*08c0*/  IMAD R20, R14, R13, UR12 ;  /* 0x0000000c0e147e24 */ /* 0x001fe2000f8e020d */
[----:B------:R-:W-:Y:S01]  /*08d0*/  VOTEU.ALL UP1, P0 ;  /* 0x00000000003f7886 */ /* 0x000fe20000020000 */
[----:B------:R-:W-:Y:S01]  /*08e0*/  LOP3.LUT P0, RZ, R3, 0x7, RZ, 0xc0, !PT ;  /* 0x0000000703ff7812 */ /* 0x000fe2000780c0ff */
[----:B------:R-:W0:Y:S02]  /*08f0*/  FENCE.VIEW.ASYNC.S ;  /* 0x00000000000073c6 */ /* 0x000e240000000000 */
[----:B0-----:R0:W1:Y:S01]  /*0900*/  @!UP0 SYNCS.EXCH.64 URZ, [UR8+0x110], UR4 ;  /* 0x00011004083f85b2 */ /* 0x0010620008000100 */
[----:B------:R-:W-:Y:S01]  /*0910*/  ISETP.NE.AND P4, PT, R9, R56, PT ;  /* 0x000000380900720c */ /* 0x000fe20003f85270 */
[----:B------:R0:W2:Y:S01]  /*0920*/  SHFL.IDX PT, R14, R7, RZ, 0x1f ;  /* 0x00001fff070e7589 */ /* 0x0000a200000e0000 */
[----:B------:R-:W-:-:S02]  /*0930*/  ISETP.EQ.OR P1, PT, R5, RZ, !P1 ;  /* 0x000000ff0500720c */ /* 0x000fc40004f22670 */
[----:B------:R-:W-:Y:S02]  /*0940*/  ISETP.LT.U32.AND P0, PT, R56, 0x8, !P0 ;  /* 0x000000083800780c */ /* 0x000fe40004701070 */
[----:B------:R-:W-:Y:S02]  /*0950*/  ISETP.EQ.OR P4, PT, R20, RZ, !P4 ;  /* 0x000000ff1400720c */ /* 0x000fe40006782670 */
[----:B------:R-:W-:Y:S02]  /*0960*/  ISETP.EQ.AND P1, PT, R10, RZ, P1 ;  /* 0x000000ff0a00720c */ /* 0x000fe40000f22270 */
[----:B------:R-:W-:Y:S02]  /*0970*/  PLOP3.LUT P0, PT, P0, P4, PT, 0x80, 0x0 ;  /* 0x000000000000781c */ /* 0x000fe40000709070 */
[----:B------:R-:W-:Y:S02]  /*0980*/  SEL R16, RZ, 0x1, !P1 ;  /* 0x00000001ff107807 */ /* 0x000fe40004800000 */
[----:B------:R-:W-:Y:S01]  /*0990*/  P2R R67, PR, RZ, 0x1 ;  /* 0x00000001ff437803 */ /* 0x000fe20000000000 */
[----:B------:R0:W3:Y:S01]  /*09a0*/  @!UP1 SYNCS.EXCH.64 URZ, [UR8+0x118], UR4 ;  /* 0x00011804083f95b2 */ /* 0x0000e20008000100 */
[----:B------:R-:W-:Y:S01]  /*09b0*/  NOP ;  /* 0x0000000000007918 */ /* 0x000fe20000000000 */
[----:B------:R-:W-:Y:S01]  /*09c0*/  SEL R16, R16, 0x2, P5 ;  /* 0x0000000210107807 */ /* 0x000fe20002800000 */
[----:B------:R0:W4:Y:S01]  /*09d0*/  @!UP2 SYNCS.EXCH.64 URZ, [UR9+0xf0], UR6 ;  /* 0x0000f006093fa5b2 */ /* 0x0001220008000100 */
[----:B------:R0:W0:Y:S01]  /*09e0*/  @!UP3 SYNCS.EXCH.64 URZ, [UR9+0xf8], UR6 ;  /* 0x0000f806093fb5b2 */ /* 0x0000220008000100 */
[----:B------:R0:W0:Y:S01]  /*09f0*/  @!UP4 SYNCS.EXCH.64 URZ, [UR9+0x100], UR6 ;  /* 0x00010006093fc5b2 */ /* 0x0000220008000100 */
[----:B------:R0:W0:Y:S01]  /*0a00*/  @!UP5 SYNCS.EXCH.64 URZ, [UR9+0x108], UR6 ;  /* 0x00010806093fd5b2 */ /* 0x0000220008000100 */
[----:B------:R-:W-:Y:S01]  /*0a10*/  NOP ;  /* 0x0000000000007918 */ /* 0x000fe20000000000 */
[----:B-1----:R-:W-:Y:S05]  /*0a20*/  @!P3 BRA `(.L_x_4) ;  /* 0x000000000008b947 */ /* 0x002fea0003800000 */
[----:B0--34-:R-:W-:Y:S01]  /*0a30*/  UCGABAR_ARV ;  /* 0x00000000000079c7 */ /* 0x019fe20008000000 */
[----:B------:R-:W-:Y:S05]  /*0a40*/  BRA `(.L_x_5) ;  /* 0x0000000000047947 */ /* 0x000fea0003800000 */
.L_x_4:
[----:B0--34-:R-:W-:Y:S01]  /*0a50*/  NOP ;  /* 0x0000000000007918 */ /* 0x019fe20000000000 */
.L_x_5:
[----:B------:R-:W-:Y:S01]  /*0a60*/  ULDC.64 UR4, c[0x0][0x598] ;  /* 0x0001660000047ab9 */ /* 0x000fe20000000a00 */
[----:B------:R-:W-:Y:S01]  /*0a70*/  ULDC.64 UR36, c[0x0][0x208] ;  /* 0x0000820000247ab9 */ /* 0x000fe20000000a00 */
[----:B------:R-:W-:-:S04]  /*0a80*/  ISETP.NE.U32.AND P0, PT, RZ, UR4, PT ;  /* 0x00000004ff007c0c */ /* 0x000fc8000bf05070 */
[----:B------:R-:W-:-:S13]  /*0a90*/  ISETP.NE.AND.EX P0, PT, RZ, UR5, PT, P0 ;  /* 0x00000005ff007c0c */ /* 0x000fda000bf05300 */
[----:B------:R-:W-:Y:S05]  /*0aa0*/  @!P0 BRA `(.L_x_6) ;  /* 0x00000000001c8947 */ /* 0x000fea0003800000 */
[----:B------:R-:W0:Y:S02]  /*0ab0*/  LDC.64 R8, c[0x0][0x598] ;  /* 0x00016600ff087b82 */ /* 0x000e240000000a00 */
[----:B0-----:R-:W3:Y:S02]  /*0ac0*/  LDG.E.64 R8, desc[UR36][R8.64] ;  /* 0x0000002408087981 */ /* 0x001ee4000c1e1b00 */
[----:B---3--:R-:W-:-:S04]  /*0ad0*/  ISETP.NE.U32.AND P0, PT, R8, RZ, PT ;  /* 0x000000ff0800720c */ /* 0x008fc80003f05070 */
[----:B------:R-:W-:-:S13]  /*0ae0*/  ISETP.NE.AND.EX P0, PT, R9, RZ, PT, P0 ;  /* 0x000000ff0900720c */ /* 0x000fda0003f05300 */
[----:B------:R-:W-:Y:S05]  /*0af0*/  @!P0 BRA `(.L_x_6) ;  /* 0x0000000000088947 */ /* 0x000fea0003800000 */
[----:B------:R0:W5:Y:S01]  /*0b00*/  LD.E R57, desc[UR36][R8.64] ;  /* 0x0000002408397980 */ /* 0x000162000c101900 */
[----:B------:R-:W-:Y:S05]  /*0b10*/  BRA `(.L_x_7) ;  /* 0x0000000000247947 */ /* 0x000fea0003800000 */
.L_x_6:
[----:B------:R-:W-:Y:S02]  /*0b20*/  ULDC.64 UR4, c[0x0][0x588] ;  /* 0x0001620000047ab9 */ /* 0x000fe40000000a00 */
[----:B------:R-:W-:-:S04]  /*0b30*/  ISETP.NE.U32.AND P0, PT, RZ, UR4, PT ;  /* 0x00000004ff007c0c */ /* 0x000fc8000bf05070 */
[----:B------:R-:W-:-:S13]  /*0b40*/  ISETP.NE.AND.EX P0, PT, RZ, UR5, PT, P0 ;  /* 0x00000005ff007c0c */ /* 0x000fda000bf05300 */
[----:B------:R-:W-:Y:S05]  /*0b50*/  @!P0 BRA `(.L_x_8) ;  /* 0x00000000000c8947 */ /* 0x000fea0003800000 */
[----:B------:R-:W0:Y:S02]  /*0b60*/  LDC.64 R8, c[0x0][0x588] ;  /* 0x00016200ff087b82 */ /* 0x000e240000000a00 */
[----:B0-----:R1:W5:Y:S01]  /*0b70*/  LDG.E R57, desc[UR36][R8.64] ;  /* 0x0000002408397981 */ /* 0x001362000c1e1900 */
[----:B------:R-:W-:Y:S05]  /*0b80*/  BRA `(.L_x_7) ;  /* 0x0000000000087947 */ /* 0x000fea0003800000 */
.L_x_8:
[----:B------:R-:W-:Y:S02]  /*0b90*/  ULDC UR4, c[0x0][0x580] ;  /* 0x0001600000047ab9 */ /* 0x000fe40000000800 */
[----:B------:R-:W-:-:S07]  /*0ba0*/  IMAD.U32 R57, RZ, RZ, UR4 ;  /* 0x00000004ff397e24 */ /* 0x000fce000f8e00ff */
.L_x_7:
[----:B------:R-:W-:Y:S02]  /*0bb0*/  ULDC.64 UR4, c[0x0][0x5a0] ;  /* 0x0001680000047ab9 */ /* 0x000fe40000000a00 */
[----:B------:R-:W-:-:S04]  /*0bc0*/  ISETP.NE.U32.AND P0, PT, RZ, UR4, PT ;  /* 0x00000004ff007c0c */ /* 0x000fc8000bf05070 */
[----:B------:R-:W-:-:S13]  /*0bd0*/  ISETP.NE.AND.EX P0, PT, RZ, UR5, PT, P0 ;  /* 0x00000005ff007c0c */ /* 0x000fda000bf05300 */
[----:B------:R-:W-:Y:S05]  /*0be0*/  @!P0 BRA `(.L_x_9) ;  /* 0x00000000001c8947 */ /* 0x000fea0003800000 */
[----:B01----:R-:W0:Y:S02]  /*0bf0*/  LDC.64 R8, c[0x0][0x5a0] ;  /* 0x00016800ff087b82 */ /* 0x003e240000000a00 */
[----:B0-----:R-:W3:Y:S02]  /*0c00*/  LDG.E.64 R8, desc[UR36][R8.64] ;  /* 0x0000002408087981 */ /* 0x001ee4000c1e1b00 */
[----:B---3--:R-:W-:-:S04]  /*0c10*/  ISETP.NE.U32.AND P0, PT, R8, RZ, PT ;  /* 0x000000ff0800720c */ /* 0x008fc80003f05070 */
[----:B------:R-:W-:-:S13]  /*0c20*/  ISETP.NE.AND.EX P0, PT, R9, RZ, PT, P0 ;  /* 0x000000ff0900720c */ /* 0x000fda0003f05300 */
[----:B------:R-:W-:Y:S05]  /*0c30*/  @!P0 BRA `(.L_x_9) ;  /* 0x0000000000088947 */ /* 0x000fea0003800000 */
[----:B------:R0:W5:Y:S01]  /*0c40*/  LD.E R58, desc[UR36][R8.64] ;  /* 0x00000024083a7980 */ /* 0x000162000c101900 */
[----:B------:R-:W-:Y:S05]  /*0c50*/  BRA `(.L_x_10) ;  /* 0x0000000000247947 */ /* 0x000fea0003800000 */
.L_x_9:
[----:B------:R-:W-:Y:S02]  /*0c60*/  ULDC.64 UR4, c[0x0][0x590] ;  /* 0x0001640000047ab9 */ /* 0x000fe40000000a00 */
[----:B------:R-:W-:-:S04]  /*0c70*/  ISETP.NE.U32.AND P0, PT, RZ, UR4, PT ;  /* 0x00000004ff007c0c */ /* 0x000fc8000bf05070 */
[----:B------:R-:W-:-:S13]  /*0c80*/  ISETP.NE.AND.EX P0, PT, RZ, UR5, PT, P0 ;  /* 0x00000005ff007c0c */ /* 0x000fda000bf05300 */
[----:B------:R-:W-:Y:S05]  /*0c90*/  @!P0 BRA `(.L_x_11) ;  /* 0x00000000000c8947 */ /* 0x000fea0003800000 */
[----:B------:R-:W3:Y:S02]  /*0ca0*/  LDC.64 R58, c[0x0][0x590] ;  /* 0x00016400ff3a7b82 */ /* 0x000ee40000000a00 */
[----:B---3--:R3:W5:Y:S01]  /*0cb0*/  LDG.E R58, desc[UR36][R58.64] ;  /* 0x000000243a3a7981 */ /* 0x008762000c1e1900 */
[----:B------:R-:W-:Y:S05]  /*0cc0*/  BRA `(.L_x_10) ;  /* 0x0000000000087947 */ /* 0x000fea0003800000 */
.L_x_11:
[----:B------:R-:W-:Y:S02]  /*0cd0*/  ULDC UR4, c[0x0][0x584] ;  /* 0x0001610000047ab9 */ /* 0x000fe40000000800 */
[----:B------:R-:W-:-:S07]  /*0ce0*/  IMAD.U32 R58, RZ, RZ, UR4 ;  /* 0x00000004ff3a7e24 */ /* 0x000fce000f8e00ff */
.L_x_10:
[----:B------:R-:W4:Y:S01]  /*0cf0*/  LDC R2, c[0x0][0x65c] ;  /* 0x00019700ff027b82 */ /* 0x000f220000000800 */
[----:B------:R-:W-:Y:S01]  /*0d00*/  ULDC UR6, c[0x0][0x28c] ;  /* 0x0000a30000067ab9 */ /* 0x000fe20000000800 */
[----:B------:R-:W-:Y:S01]  /*0d10*/  ISETP.NE.AND P0, PT, R10, 0x2, PT ;  /* 0x000000020a00780c */ /* 0x000fe20003f05270 */
[----:B------:R-:W-:Y:S01]  /*0d20*/  UIADD3 UR6, UR6, 0x3f, URZ ;  /* 0x0000003f06067890 */ /* 0x000fe2000fffe03f */
[----:B01----:R-:W-:Y:S01]  /*0d30*/  IMAD.U32 R8, RZ, RZ, UR12 ;  /* 0x0000000cff087e24 */ /* 0x003fe2000f8e00ff */
[----:B------:R-:W-:Y:S01]  /*0d40*/  UMOV UR38, URZ ;  /* 0x0000003f00267c82 */ /* 0x000fe20008000000 */
[----:B------:R-:W-:Y:S01]  /*0d50*/  IMAD.MOV.U32 R9, RZ, RZ, RZ ;  /* 0x000000ffff097224 */ /* 0x000fe200078e00ff */
[----:B------:R-:W-:Y:S01]  /*0d60*/  USHF.R.S32.HI UR7, URZ, 0x1f, UR6 ;  /* 0x0000001f3f077899 */ /* 0x000fe20008011406 */
[----:B------:R-:W-:Y:S01]  /*0d70*/  UMOV UR39, URZ ;  /* 0x0000003f00277c82 */ /* 0x000fe20008000000 */
[----:B------:R-:W-:Y:S02]  /*0d80*/  ULDC.64 UR8, c[0x0][0x650] ;  /* 0x0001940000087ab9 */ /* 0x000fe40000000a00 */
[----:B------:R-:W-:-:S04]  /*0d90*/  ULEA.HI UR7, UR7, UR6, URZ, 0x6 ;  /* 0x0000000607077291 */ /* 0x000fc8000f8f303f */
[----:B------:R-:W-:Y:S01]  /*0da0*/  USHF.R.S32.HI UR40, URZ, 0x6, UR7 ;  /* 0x000000063f287899 */ /* 0x000fe20008011407 */
[----:B----4-:R-:W-:-:S13]  /*0db0*/  ISETP.NE.AND P1, PT, R2, 0x1, PT ;  /* 0x000000010200780c */ /* 0x010fda0003f25270 */
[----:B------:R-:W0:Y:S01]  /*0dc0*/  @P1 LDC R19, c[0x0][0x10] ;  /* 0x00000400ff131b82 */ /* 0x000e220000000800 */
[----:B------:R-:W-:Y:S02]  /*0dd0*/  @P1 IMAD.MOV.U32 R7, RZ, RZ, RZ ;  /* 0x000000ffff071224 */ /* 0x000fe400078e00ff */
[----:B------:R-:W-:-:S05]  /*0de0*/  @P1 IMAD.MOV.U32 R17, RZ, RZ, RZ ;  /* 0x000000ffff111224 */ /* 0x000fca00078e00ff */
[----:B------:R-:W1:Y:S01]  /*0df0*/  @!P1 LDC R11, c[0x0][0xc] ;  /* 0x00000300ff0b9b82 */ /* 0x000e620000000800 */
[----:B------:R-:W-:Y:S01]  /*0e00*/  ULDC UR4, c[0x0][0xc] ;  /* 0x0000030000047ab9 */ /* 0x000fe20000000800 */
[----:B------:R-:W-:Y:S02]  /*0e10*/  ULDC UR5, c[0x0][0x10] ;  /* 0x0000040000057ab9 */ /* 0x000fe40000000800 */
[----:B------:R-:W-:-:S04]  /*0e20*/  UIMAD.WIDE.U32 UR4, UR4, UR5, URZ ;  /* 0x00000005040472a5 */ /* 0x000fc8000f8e003f */
[----:B------:R-:W4:Y:S01]  /*0e30*/  LDC R2, c[0x0][0x14] ;  /* 0x00000500ff027b82 */ /* 0x000f220000000800 */
[----:B0-----:R-:W-:-:S04]  /*0e40*/  @P1 IMAD.WIDE.U32 R18, R19, UR12, R6 ;  /* 0x0000000c13121c25 */ /* 0x001fc8000f8e0006 */
[----:B------:R-:W-:Y:S02]  /*0e50*/  @P1 IMAD.IADD R17, R19, 0x1, R17 ;  /* 0x0000000113111824 */ /* 0x000fe400078e0211 */
[----:B-1----:R-:W-:-:S04]  /*0e60*/  @!P1 IMAD.WIDE.U32 R8, R6, R11, R8 ;  /* 0x0000000b06089225 */ /* 0x002fc800078e0008 */
[----:B------:R-:W-:Y:S02]  /*0e70*/  @!P1 IMAD.MOV.U32 R18, RZ, RZ, R8 ;  /* 0x000000ffff129224 */ /* 0x000fe400078e0008 */
[----:B------:R-:W-:Y:S02]  /*0e80*/  @!P1 IMAD.MOV.U32 R17, RZ, RZ, R9 ;  /* 0x000000ffff119224 */ /* 0x000fe400078e0009 */
[----:B----4-:R-:W-:-:S04]  /*0e90*/  IMAD.WIDE.U32 R12, R2, UR4, RZ ;  /* 0x00000004020c7c25 */ /* 0x010fc8000f8e00ff */
[----:B------:R-:W-:Y:S01]  /*0ea0*/  IMAD R23, R2, UR5, RZ ;  /* 0x0000000502177c24 */ /* 0x000fe2000f8e02ff */
[----:B------:R0:W-:Y:S03]  /*0eb0*/  STL.64 [R1], R12 ;  /* 0x0000000c01007387 */ /* 0x0001e60000100a00 */
[----:B------:R-:W-:Y:S01]  /*0ec0*/  IMAD.IADD R23, R13, 0x1, R23 ;  /* 0x000000010d177824 */ /* 0x000fe200078e0217 */
[----:B------:R-:W-:Y:S06]  /*0ed0*/  @P0 BRA `(.L_x_12) ;  /* 0x0000000000240947 */ /* 0x000fec0003800000 */
[----:B------:R-:W-:Y:S01]  /*0ee0*/  USHF.R.U32.HI UR4, URZ, 0x1, UR40 ;  /* 0x000000013f047899 */ /* 0x000fe20008011628 */
[----:B------:R-:W-:Y:S01]  /*0ef0*/  IADD3 R18, P0, R18, R12, RZ ;  /* 0x0000000c12127210 */ /* 0x000fe20007f1e0ff */
[----:B------:R-:W-:Y:S02]  /*0f00*/  UISETP.GE.U32.AND UP0, UPT, UR40, 0xe, UPT ;  /* 0x0000000e2800788c */ /* 0x000fe4000bf06070 */
[----:B------:R-:W-:Y:S02]  /*0f10*/  UIMAD.WIDE.U32 UR4, UR4, -0x6db6db6d, URZ ;  /* 0x92492493040478a5 */ /* 0x000fe4000f8e003f */
[----:B------:R-:W-:Y:S01]  /*0f20*/  IMAD.X R17, R23, 0x1, R17, P0 ;  /* 0x0000000117117824 */ /* 0x000fe200000e0611 */
[----:B------:R-:W-:Y:S01]  /*0f30*/  UMOV UR39, URZ ;  /* 0x0000003f00277c82 */ /* 0x000fe20008000000 */
[----:B------:R-:W-:-:S04]  /*0f40*/  USHF.R.U32.HI UR4, URZ, 0x2, UR5 ;  /* 0x000000023f047899 */ /* 0x000fc80008011605 */
[----:B------:R-:W-:Y:S02]  /*0f50*/  UIMAD UR38, UR4, -0xe, UR40 ;  /* 0xfffffff2042678a4 */ /* 0x000fe4000f8e0228 */
[----:B------:R-:W-:-:S12]  /*0f60*/  @UP0 ULOP3.LUT UR39, UR4, 0x1, URZ, 0xc0, !UPT ;  /* 0x0000000104270892 */ /* 0x000fd8000f8ec03f */
.L_x_12:
[----:B------:R-:W-:Y:S01]  /*0f70*/  ISETP.GE.U32.AND P0, PT, R18, UR8, PT ;  /* 0x0000000812007c0c */ /* 0x000fe2000bf06070 */
[----:B------:R-:W-:Y:S01]  /*0f80*/  IMAD.MOV.U32 R19, RZ, RZ, -0x1 ;  /* 0xffffffffff137424 */ /* 0x000fe200078e00ff */
[----:B------:R-:W-:Y:S01]  /*0f90*/  PRMT R8, RZ, 0x7610, R8 ;  /* 0x00007610ff087816 */ /* 0x000fe20000000008 */
[----:B------:R-:W-:Y:S01]  /*0fa0*/  IMAD.MOV.U32 R22, RZ, RZ, -0x1 ;  /* 0xffffffffff167424 */ /* 0x000fe200078e00ff */
[----:B------:R-:W-:Y:S01]  /*0fb0*/  ISETP.GE.U32.AND.EX P0, PT, R17, UR9, PT, P0 ;  /* 0x0000000911007c0c */ /* 0x000fe2000bf06100 */
[----:B------:R-:W-:-:S12]  /*0fc0*/  IMAD.MOV.U32 R2, RZ, RZ, -0x1 ;  /* 0xffffffffff027424 */ /* 0x000fd800078e00ff */
[----:B------:R-:W-:Y:S05]  /*0fd0*/  @P0 BRA `(.L_x_13) ;  /* 0x00000004002c0947 */ /* 0x000fea0003800000 */
[----:B------:R-:W1:Y:S01]  /*0fe0*/  LDC.64 R26, c[0x0][0x628] ;  /* 0x00018a00ff1a7b82 */ /* 0x000e620000000a00 */
[----:B------:R-:W-:Y:S02]  /*0ff0*/  IMAD.MOV.U32 R8, RZ, RZ, R18 ;  /* 0x000000ffff087224 */ /* 0x000fe400078e0012 */
[----:B------:R-:W-:-:S05]  /*1000*/  IMAD.MOV.U32 R9, RZ, RZ, R17 ;  /* 0x000000ffff097224 */ /* 0x000fca00078e0011 */
[----:B------:R-:W4:Y:S08]  /*1010*/  LDC R2, c[0x0][0x630] ;  /* 0x00018c00ff027b82 */ /* 0x000f300000000800 */
[----:B------:R-:W0:Y:S01]  /*1020*/  LDC.64 R28, c[0x0][0x620] ;  /* 0x00018800ff1c7b82 */ /* 0x000e220000000a00 */
[----:B-1----:R-:W-:-:S04]  /*1030*/  ISETP.NE.U32.AND P0, PT, R26, RZ, PT ;  /* 0x000000ff1a00720c */ /* 0x002fc80003f05070 */
[----:B------:R-:W-:-:S13]  /*1040*/  ISETP.NE.AND.EX P0, PT, R27, RZ, PT, P0 ;  /* 0x000000ff1b00720c */ /* 0x000fda0003f05300 */
[----:B0---4-:R-:W-:Y:S05]  /*1050*/  @!P0 BRA `(.L_x_14) ;  /* 0x0000000000288947 */ /* 0x011fea0003800000 */
[----:B------:R-:W0:Y:S02]  /*1060*/  LDC R13, c[0x0][0x634] ;  /* 0x00018d00ff0d7b82 */ /* 0x000e240000000800 */
[----:B0-----:R-:W-:-:S05]  /*1070*/  IADD3 R13, P0, R18, R13, RZ ;  /* 0x0000000d120d7210 */ /* 0x001fca0007f1e0ff */
[----:B------:R-:W-:-:S04]  /*1080*/  IMAD.X R15, RZ, RZ, R17, P0 ;  /* 0x000000ffff0f7224 */ /* 0x000fc800000e0611 */
[----:B------:R-:W-:-:S04]  /*1090*/  IMAD.WIDE.U32 R8, R15, R26, RZ ;  /* 0x0000001a0f087225 */ /* 0x000fc800078e00ff */
[----:B------:R-:W-:-:S04]  /*10a0*/  IMAD.WIDE.U32 R10, P0, R13, R27, R8 ;  /* 0x0000001b0d0a7225 */ /* 0x000fc80007800008 */
[----:B------:R-:W-:-:S04]  /*10b0*/  IMAD.WIDE.U32 R8, R13, R26, RZ ;  /* 0x0000001a0d087225 */ /* 0x000fc800078e00ff */
[----:B------:R-:W-:Y:S01]  /*10c0*/  IMAD.X R13, RZ, RZ, RZ, P0 ;  /* 0x000000ffff0d7224 */ /* 0x000fe200000e06ff */
[----:B------:R-:W-:Y:S01]  /*10d0*/  IADD3 RZ, P0, R9, R10, RZ ;  /* 0x0000000a09ff7210 */ /* 0x000fe20007f1e0ff */
[----:B------:R-:W-:-:S04]  /*10e0*/  IMAD.MOV.U32 R12, RZ, RZ, R11 ;  /* 0x000000ffff0c7224 */ /* 0x000fc800078e000b */
[----:B------:R-:W-:-:S08]  /*10f0*/  IMAD.WIDE.U32.X R8, R15, R27, R12, P0 ;  /* 0x0000001b0f087225 */ /* 0x000fd000000e040c */
.L_x_14:
[----:B------:R-:W0:Y:S01]  /*1100*/  LDC.64 R32, c[0x0][0x640] ;  /* 0x00019000ff207b82 */ /* 0x000e220000000a00 */
[-C--:B------:R-:W-:Y:S01]  /*1110*/  SHF.R.U64 R30, R8, R2.reuse, R9 ;  /* 0x00000002081e7219 */ /* 0x080fe20000001209 */
[----:B------:R-:W-:Y:S01]  /*1120*/  IMAD.MOV.U32 R19, RZ, RZ, R17 ;  /* 0x000000ffff137224 */ /* 0x000fe200078e0011 */
[----:B------:R-:W-:Y:S02]  /*1130*/  SHF.R.U32.HI R2, RZ, R2, R9 ;  /* 0x00000002ff027219 */ /* 0x000fe40000011609 */
[----:B------:R-:W-:-:S03]  /*1140*/  IADD3 R11, P0, RZ, -R30, RZ ;  /* 0x8000001eff0b7210 */ /* 0x000fc60007f1e0ff */
[----:B------:R-:W1:Y:S02]  /*1150*/  LDC R10, c[0x0][0x618] ;  /* 0x00018600ff0a7b82 */ /* 0x000e640000000800 */
[----:B------:R-:W-:-:S04]  /*1160*/  IMAD.X R9, RZ, RZ, ~R2, P0 ;  /* 0x000000ffff097224 */ /* 0x000fc800000e0e02 */
[-C--:B------:R-:W-:Y:S02]  /*1170*/  IMAD R2, R9, R28.reuse, RZ ;  /* 0x0000001c09027224 */ /* 0x080fe400078e02ff */
[----:B------:R-:W4:Y:S01]  /*1180*/  LDC R13, c[0x0][0x608] ;  /* 0x00018200ff0d7b82 */ /* 0x000f220000000800 */
[----:B------:R-:W-:-:S04]  /*1190*/  IMAD.WIDE.U32 R8, R11, R28, R18 ;  /* 0x0000001c0b087225 */ /* 0x000fc800078e0012 */
[----:B------:R-:W-:Y:S02]  /*11a0*/  IMAD R11, R11, R29, R2 ;  /* 0x0000001d0b0b7224 */ /* 0x000fe400078e0202 */
[----:B------:R-:W-:Y:S01]  /*11b0*/  IMAD.MOV.U32 R2, RZ, RZ, -0x1 ;  /* 0xffffffffff027424 */ /* 0x000fe200078e00ff */
[----:B------:R-:W2:Y:S01]  /*11c0*/  LDC R31, c[0x0][0x658] ;  /* 0x00019600ff1f7b82 */ /* 0x000ea20000000800 */
[----:B------:R-:W-:Y:S01]  /*11d0*/  IMAD.IADD R9, R9, 0x1, R11 ;  /* 0x0000000109097824 */ /* 0x000fe200078e020b */
[----:B0-----:R-:W-:Y:S01]  /*11e0*/  ISETP.NE.U32.AND P0, PT, R32, RZ, PT ;  /* 0x000000ff2000720c */ /* 0x001fe20003f05070 */
[----:B------:R-:W-:-:S03]  /*11f0*/  IMAD.MOV.U32 R28, RZ, RZ, 0x1 ;  /* 0x00000001ff1c7424 */ /* 0x000fc600078e00ff */
[----:B------:R-:W-:Y:S02]  /*1200*/  ISETP.NE.AND.EX P0, PT, R33, RZ, PT, P0 ;  /* 0x000000ff2100720c */ /* 0x000fe40003f05300 */
[----:B------:R-:W0:Y:S01]  /*1210*/  LDC R27, c[0x0][0x600] ;  /* 0x00018000ff1b7b82 */ /* 0x000e220000000800 */
[-CC-:B-1----:R-:W-:Y:S02]  /*1220*/  SHF.R.U64 R25, R8, R10.reuse, R9.reuse ;  /* 0x0000000a08197219 */ /* 0x182fe40000001209 */
[----:B------:R-:W-:-:S05]  /*1230*/  SHF.R.U32.HI R8, RZ, R10, R9 ;  /* 0x0000000aff087219 */ /* 0x000fca0000011609 */
[----:B------:R-:W1:Y:S01]  /*1240*/  LDC R22, c[0x0][0x648] ;  /* 0x00019200ff167b82 */ /* 0x000e620000000800 */
[-CC-:B----4-:R-:W-:Y:S02]  /*1250*/  SHF.R.U64 R34, R25, R13.reuse, R8.reuse ;  /* 0x0000000d19227219 */ /* 0x190fe40000001208 */
[----:B------:R-:W-:-:S05]  /*1260*/  SHF.R.U32.HI R8, RZ, R13, R8 ;  /* 0x0000000dff087219 */ /* 0x000fca0000011608 */
[----:B------:R-:W4:Y:S01]  /*1270*/  LDC R26, c[0x0][0x638] ;  /* 0x00018e00ff1a7b82 */ /* 0x000f220000000800 */
[-CC-:B--2---:R-:W-:Y:S02]  /*1280*/  SHF.R.U64 R36, R34, R31.reuse, R8.reuse ;  /* 0x0000001f22247219 */ /* 0x184fe40000001208 */
[-C--:B------:R-:W-:Y:S02]  /*1290*/  SHF.L.U32 R2, R2, R31.reuse, RZ ;  /* 0x0000001f02027219 */ /* 0x080fe400000006ff */
[----:B------:R-:W-:Y:S01]  /*12a0*/  SHF.R.U32.HI R9, RZ, R31, R8 ;  /* 0x0000001fff097219 */ /* 0x000fe20000011608 */
[----:B------:R-:W-:Y:S01]  /*12b0*/  IMAD.MOV.U32 R8, RZ, RZ, R36 ;  /* 0x000000ffff087224 */ /* 0x000fe200078e0024 */
[----:B------:R-:W-:Y:S01]  /*12c0*/  LOP3.LUT R15, RZ, R2, RZ, 0x33, !PT ;  /* 0x00000002ff0f7212 */ /* 0x000fe200078e33ff */
[----:B------:R-:W2:Y:S01]  /*12d0*/  LDC R29, c[0x0][0x610] ;  /* 0x00018400ff1d7b82 */ /* 0x000ea20000000800 */
[----:B------:R-:W-:Y:S05]  /*12e0*/  @!P0 BRA `(.L_x_15) ;  /* 0x0000000000288947 */ /* 0x000fea0003800000 */
[----:B------:R-:W3:Y:S02]  /*12f0*/  LDC R13, c[0x0][0x64c] ;  /* 0x00019300ff0d7b82 */ /* 0x000ee40000000800 */
[----:B---3--:R-:W-:-:S05]  /*1300*/  IADD3 R13, P0, R36, R13, RZ ;  /* 0x0000000d240d7210 */ /* 0x008fca0007f1e0ff */
        /* <DEDUP_REMOVED lines=8> */
.L_x_15:
[----:B-1----:R-:W-:Y:S01]  /*1390*/  SHF.R.U64 R7, R8, R22, R9 ;  /* 0x0000001608077219 */ /* 0x002fe20000001209 */
[----:B0-----:R-:W-:Y:S01]  /*13a0*/  VIADD R8, R27, 0xffffffff ;  /* 0xffffffff1b087836 */ /* 0x001fe20000000000 */
[----:B------:R-:W-:Y:S01]  /*13b0*/  SHF.L.U32 R2, R28, R31, RZ ;  /* 0x0000001f1c027219 */ /* 0x000fe200000006ff */
[----:B------:R-:W-:Y:S01]  /*13c0*/  @P1 IMAD R20, R21, R24, R6 ;  /* 0x0000001815141224 */ /* 0x000fe200078e0206 */
[----:B------:R-:W-:Y:S01]  /*13d0*/  LOP3.LUT R15, R34, R15, RZ, 0xc0, !PT ;  /* 0x0000000f220f7212 */ /* 0x000fe200078ec0ff */
[----:B------:R-:W-:Y:S01]  /*13e0*/  IMAD.MOV R9, RZ, RZ, -R7 ;  /* 0x000000ffff097224 */ /* 0x000fe200078e0a07 */
[----:B------:R-:W-:Y:S01]  /*13f0*/  LOP3.LUT R8, R25, R8, RZ, 0xc0, !PT ;  /* 0x0000000819087212 */ /* 0x000fe200078ec0ff */
[----:B------:R-:W-:Y:S02]  /*1400*/  IMAD.MOV.U32 R6, RZ, RZ, 0x1 ;  /* 0x00000001ff067424 */ /* 0x000fe400078e00ff */
[----:B------:R-:W-:Y:S02]  /*1410*/  IMAD R15, R2, R7, R15 ;  /* 0x00000007020f7224 */ /* 0x000fe400078e020f */
[----:B----4-:R-:W-:-:S02]  /*1420*/  IMAD R2, R9, R26, R36 ;  /* 0x0000001a09027224 */ /* 0x010fc400078e0224 */
[----:B--2---:R-:W-:Y:S02]  /*1430*/  IMAD R19, R15, R29, R20 ;  /* 0x0000001d0f137224 */ /* 0x004fe400078e0214 */
[--C-:B------:R-:W-:Y:S01]  /*1440*/  IMAD R2, R2, R27, R8.reuse ;  /* 0x0000001b02027224 */ /* 0x100fe200078e0208 */
[----:B------:R-:W-:-:S04]  /*1450*/  PRMT R8, R6, 0x7610, R8 ;  /* 0x0000761006087816 */ /* 0x000fc80000000008 */
[----:B------:R-:W-:Y:S02]  /*1460*/  SEL R22, R2, R19, !P1 ;  /* 0x0000001302167207 */ /* 0x000fe40004800000 */
[----:B------:R-:W-:Y:S01]  /*1470*/  SEL R19, R19, R2, !P1 ;  /* 0x0000000213137207 */ /* 0x000fe20004800000 */
[----:B------:R-:W-:-:S07]  /*1480*/  IMAD.MOV.U32 R2, RZ, RZ, R30 ;  /* 0x000000ffff027224 */ /* 0x000fce00078e001e */
.L_x_13:
[----:B------:R-:W-:Y:S05]  /*1490*/  @!P3 BRA `(.L_x_16) ;  /* 0x00000000000cb947 */ /* 0x000fea0003800000 */
[----:B------:R-:W-:Y:S01]  /*14a0*/  UCGABAR_WAIT ;  /* 0x0000000000007dc7 */ /* 0x000fe20008000000 */
[----:B------:R-:W-:Y:S01]  /*14b0*/  CCTL.IVALL ;  /* 0x00000000ff00798f */ /* 0x000fe20002000000 */
[----:B------:R-:W-:Y:S05]  /*14c0*/  BRA `(.L_x_17) ;  /* 0x0000000000047947 */ /* 0x000fea0003800000 */
.L_x_16:
[----:B------:R-:W-:Y:S06]  /*14d0*/  BAR.SYNC.DEFER_BLOCKING 0x0 ;  /* 0x0000000000007b1d */ /* 0x000fec0000010000 */
.L_x_17:
[----:B------:R-:W-:Y:S05]  /*14e0*/  @!P2 BRA `(.L_x_18) ;  /* 0x000000380010a947 */ /* 0x000fea0003800000 */
[----:B------:R-:W-:-:S13]  /*14f0*/  ISETP.GT.U32.AND P0, PT, R35, 0x1, PT ;  /* 0x000000012300780c */ /* 0x000fda0003f04070 */
[----:B------:R-:W-:Y:S05]  /*1500*/  @P0 EXIT ;  /* 0x000000000000094d */ /* 0x000fea0003800000 */
.L_x_19:
[----:B------:R-:W-:-:S08]  /*1510*/  NOP ;  /* 0x0000000000007918 */ /* 0x000fd00000000000 */
[----:B------:R-:W1:Y:S02]  /*1520*/  USETMAXREG.TRY_ALLOC.CTAPOOL UP0, 0xe8 ;  /* 0x000000e8000079c8 */ /* 0x000e640008000600 */
[----:B-1----:R-:W-:-:S13]  /*1530*/  PLOP3.LUT P0, PT, PT, PT, UP0, 0x80, 0x0 ;  /* 0x000000000000781c */ /* 0x002fda0003f0f008 */
[----:B------:R-:W-:Y:S05]  /*1540*/  @!P0 BRA `(.L_x_19) ;  /* 0xfffffffc00f08947 */ /* 0x000fea000383ffff */
[----:B------:R-:W-:-:S13]  /*1550*/  LOP3.LUT P0, RZ, R8, 0xff, RZ, 0xc0, !PT ;  /* 0x000000ff08ff7812 */ /* 0x000fda000780c0ff */
[----:B------:R-:W-:Y:S05]  /*1560*/  @!P0 EXIT ;  /* 0x000000000000894d */ /* 0x000fea0003800000 */
[----:B------:R-:W1:Y:S01]  /*1570*/  S2UR UR4, SR_CgaCtaId ;  /* 0x00000000000479c3 */ /* 0x000e620000008800 */
[----:B--2---:R-:W-:Y:S01]  /*1580*/  VIADD R14, R14, 0xffffffff ;  /* 0xffffffff0e0e7836 */ /* 0x004fe20000000000 */
[CC--:B------:R-:W-:Y:S01]  /*1590*/  LEA.HI R4, R0.reuse, R3.reuse, RZ, 0x2 ;  /* 0x0000000300047211 */ /* 0x0c0fe200078f10ff */
[----:B------:R-:W-:Y:S01]  /*15a0*/  UMOV UR41, 0x400 ;  /* 0x0000040000297882 */ /* 0x000fe20000000000 */
[----:B------:R-:W-:Y:S01]  /*15b0*/  LEA.HI R0, R0, R3, RZ, 0x5 ;  /* 0x0000000300007211 */ /* 0x000fe200078f28ff */
[----:B------:R-:W-:Y:S01]  /*15c0*/  UISETP.LT.AND UP0, UPT, UR40, 0x1, UPT ;  /* 0x000000012800788c */ /* 0x000fe2000bf01270 */
[----:B------:R-:W-:Y:S01]  /*15d0*/  R2UR UR42, R14 ;  /* 0x000000000e2a72ca */ /* 0x000fe200000e0000 */
[----:B------:R-:W-:Y:S01]  /*15e0*/  ULDC UR6, c[0x0][0x284] ;  /* 0x0000a10000067ab9 */ /* 0x000fe20000000800 */
[--C-:B------:R-:W-:Y:S01]  /*15f0*/  SHF.R.S32.HI R60, RZ, 0x2, R4.reuse ;  /* 0x00000002ff3c7819 */ /* 0x100fe20000011404 */
[----:B------:R-:W-:Y:S01]  /*1600*/  USEL UR43, UR40, 0x1, UP0 ;  /* 0x00000001282b7887 */ /* 0x000fe20008000000 */
[----:B------:R-:W-:Y:S01]  /*1610*/  SHF.R.S32.HI R5, RZ, 0x1f, R4 ;  /* 0x0000001fff057819 */ /* 0x000fe20000011404 */
[----:B------:R-:W-:Y:S01]  /*1620*/  USHF.L.U32 UR46, UR40, 0x1, URZ ;  /* 0x00000001282e7899 */ /* 0x000fe2000800063f */
[----:B------:R-:W-:Y:S01]  /*1630*/  LOP3.LUT R4, R4, 0xfffffffc, RZ, 0xc0, !PT ;  /* 0xfffffffc04047812 */ /* 0x000fe200078ec0ff */
[----:B------:R-:W-:Y:S01]  /*1640*/  UIADD3 UR43, -UR43, UR40, URZ ;  /* 0x000000282b2b7290 */ /* 0x000fe2000fffe13f */
[----:B------:R-:W-:-:S02]  /*1650*/  LEA.HI R5, R5, R60, RZ, 0x3 ;  /* 0x0000003c05057211 */ /* 0x000fc400078f18ff */
[----:B------:R-:W-:Y:S01]  /*1660*/  ISETP.NE.AND P0, PT, R14, RZ, PT ;  /* 0x000000ff0e00720c */ /* 0x000fe20003f05270 */
[----:B---3--:R-:W-:Y:S01]  /*1670*/  IMAD.IADD R59, R3, 0x1, -R4 ;  /* 0x00000001033b7824 */ /* 0x008fe200078e0a04 */
[----:B------:R-:W-:Y:S01]  /*1680*/  LOP3.LUT R5, R5, 0xfffffff8, RZ, 0xc0, !PT ;  /* 0xfffffff805057812 */ /* 0x000fe200078ec0ff */
[----:B------:R-:W-:Y:S01]  /*1690*/  USHF.L.U32 UR42, UR42, 0x3, URZ ;  /* 0x000000032a2a7899 */ /* 0x000fe2000800063f */
[----:B------:R-:W-:Y:S02]  /*16a0*/  LOP3.LUT R72, R16, 0x1, RZ, 0xfc, !PT ;  /* 0x0000000110487812 */ /* 0x000fe400078efcff */
[----:B------:R-:W-:Y:S01]  /*16b0*/  SEL R73, RZ, 0x1, P0 ;  /* 0x00000001ff497807 */ /* 0x000fe20000000000 */
[----:B------:R-:W-:Y:S01]  /*16c0*/  IMAD.IADD R60, R60, 0x1, -R5 ;  /* 0x000000013c3c7824 */ /* 0x000fe200078e0a05 */
[----:B-1----:R-:W-:Y:S01]  /*16d0*/  ULEA UR41, UR4, UR41, 0x18 ;  /* 0x0000002904297291 */ /* 0x002fe2000f8ec03f */
[----:B------:R-:W-:Y:S01]  /*16e0*/  SHF.R.S32.HI R5, RZ, 0x5, R0 ;  /* 0x00000005ff057819 */ /* 0x000fe20000011400 */
[----:B------:R-:W-:-:S02]  /*16f0*/  IMAD.U32 R63, RZ, RZ, UR42 ;  /* 0x0000002aff3f7e24 */ /* 0x000fc4000f8e00ff */
[----:B------:R-:W-:Y:S01]  /*1700*/  UIADD3 UR47, UR41, 0xf0, URZ ;  /* 0x000000f0292f7890 */ /* 0x000fe2000fffe03f */
[--C-:B------:R-:W-:Y:S01]  /*1710*/  SHF.R.S32.HI R61, RZ, 0x1f, R60.reuse ;  /* 0x0000001fff3d7819 */ /* 0x100fe2000001143c */
[----:B------:R-:W-:Y:S01]  /*1720*/  UIADD3 UR4, UR41, 0x200, URZ ;  /* 0x0000020029047890 */ /* 0x000fe2000fffe03f */
[--C-:B------:R-:W-:Y:S01]  /*1730*/  IMAD R66, R5, -0x10, -R60.reuse ;  /* 0xfffffff005427824 */ /* 0x100fe200078e0a3c */
[----:B------:R-:W-:Y:S01]  /*1740*/  UIADD3 UR5, UR41, 0x1c200, URZ ;  /* 0x0001c20029057890 */ /* 0x000fe2000fffe03f */
[----:B------:R-:W-:Y:S01]  /*1750*/  LOP3.LUT R65, R63, 0x8, RZ, 0xc0, !PT ;  /* 0x000000083f417812 */ /* 0x000fe200078ec0ff */
[----:B------:R-:W-:Y:S01]  /*1760*/  USHF.R.U32.HI UR4, URZ, 0x4, UR4 ;  /* 0x000000043f047899 */ /* 0x000fe20008011604 */
[----:B------:R-:W-:Y:S01]  /*1770*/  IMAD.U32 R62, RZ, RZ, UR47 ;  /* 0x0000002fff3e7e24 */ /* 0x000fe2000f8e00ff */
[----:B------:R-:W-:Y:S01]  /*1780*/  USHF.R.U32.HI UR5, URZ, 0x4, UR5 ;  /* 0x000000043f057899 */ /* 0x000fe20008011605 */
[----:B------:R-:W-:Y:S01]  /*1790*/  IMAD.WIDE R60, R5, 0x10, R60 ;  /* 0x00000010053c7825 */ /* 0x000fe200078e023c */
[----:B------:R-:W-:Y:S01]  /*17a0*/  ULOP3.LUT UR4, UR4, 0x3fff, URZ, 0xc0, !UPT ;  /* 0x00003fff04047892 */ /* 0x000fe2000f8ec03f */
[----:B------:R-:W-:Y:S01]  /*17b0*/  LOP3.LUT R63, R63, 0x8, RZ, 0xc, !PT ;  /* 0x000000083f3f7812 */ /* 0x000fe200078e0cff */
[----:B------:R-:W-:Y:S01]  /*17c0*/  ULOP3.LUT UR5, UR5, 0x3fff, URZ, 0xc0, !UPT ;  /* 0x00003fff05057892 */ /* 0x000fe2000f8ec03f */
[----:B------:R-:W-:Y:S01]  /*17d0*/  VIADD R64, R62, UR42 ;  /* 0x0000002a3e407c36 */ /* 0x000fe20008000000 */
[----:B------:R-:W-:Y:S01]  /*17e0*/  LOP3.LUT R65, R65, 0x18, RZ, 0x3c, !PT ;  /* 0x0000001841417812 */ /* 0x000fe200078e3cff */
[----:B------:R-:W-:Y:S01]  /*17f0*/  VIADD R66, R66, UR6 ;  /* 0x0000000642427c36 */ /* 0x000fe20008000000 */
[----:B------:R-:W-:-:S02]  /*1800*/  ULOP3.LUT UR44, UR4, 0x10000, URZ, 0xfc, !UPT ;  /* 0x00010000042c7892 */ /* 0x000fc4000f8efc3f */
[----:B------:R-:W-:-:S12]  /*1810*/  ULOP3.LUT UR45, UR5, 0x10000, URZ, 0xfc, !UPT ;  /* 0x00010000052d7892 */ /* 0x000fd8000f8efc3f */
.L_x_105:
[----:B------:R-:W-:Y:S01]  /*1820*/  SHF.L.U32 R3, R73, 0x1f, RZ ;  /* 0x0000001f49037819 */ /* 0x000fe200000006ff */
[----:B------:R-:W-:Y:S02]  /*1830*/  ULDC UR4, c[0x0][0x28c] ;  /* 0x0000a30000047ab9 */ /* 0x000fe40000000800 */
[----:B------:R-:W-:Y:S01]  /*1840*/  ISETP.LT.AND P1, PT, RZ, UR4, PT ;  /* 0x00000004ff007c0c */ /* 0x000fe2000bf21270 */
[----:B-1----:R-:W1:Y:S02]  /*1850*/  SYNCS.PHASECHK.TRANS64.TRYWAIT P0, [R62+UR42], R3 ;  /* 0x000000033e0075a7 */ /* 0x002e64000800016a */
[----:B-1-34-:R-:W-:Y:S10]  /*1860*/  @!P0 BRA `(.L_x_20) ;  /* 0x0000004800b08947 */ /* 0x01aff40003800000 */
.L_x_137:
[----:B------:R-:W-:Y:S05]  /*1870*/  @P1 BRA `(.L_x_21) ;  /* 0x0000000000401947 */ /* 0x000fea0003800000 */
[----:B------:R-:W-:Y:S01]  /*1880*/  MOV R0, 0x0 ;  /* 0x0000000000007802 */ /* 0x000fe20000000f00 */
[----:B------:R-:W-:Y:S01]  /*1890*/  ULDC.64 UR4, c[0x4][0x68] ;  /* 0x01001a0000047ab9 */ /* 0x000fe20000000a00 */
[----:B------:R-:W-:Y:S01]  /*18a0*/  ULDC.64 UR6, c[0x4][0x8] ;  /* 0x0100020000067ab9 */ /* 0x000fe20000000a00 */
[----:B------:R-:W-:Y:S01]  /*18b0*/  IMAD.U32 R4, RZ, RZ, UR4 ;  /* 0x00000004ff047e24 */ /* 0x000fe2000f8e00ff */
[----:B------:R2:W3:Y:S01]  /*18c0*/  LDC.64 R14, c[0x4][R0] ;  /* 0x01000000000e7b82 */ /* 0x0004e20000000a00 */
[----:B------:R-:W-:Y:S01]  /*18d0*/  IMAD.U32 R5, RZ, RZ, UR5 ;  /* 0x00000005ff057e24 */ /* 0x000fe2000f8e00ff */
[----:B------:R-:W-:Y:S01]  /*18e0*/  ULDC.64 UR4, c[0x4][0x70] ;  /* 0x01001c0000047ab9 */ /* 0x000fe20000000a00 */
[----:B------:R-:W-:Y:S02]  /*18f0*/  IMAD.U32 R10, RZ, RZ, UR6 ;  /* 0x00000006ff0a7e24 */ /* 0x000fe4000f8e00ff */
[----:B------:R-:W-:Y:S02]  /*1900*/  IMAD.U32 R6, RZ, RZ, UR4 ;  /* 0x00000004ff067e24 */ /* 0x000fe4000f8e00ff */
[----:B------:R-:W-:-:S02]  /*1910*/  IMAD.U32 R7, RZ, RZ, UR5 ;  /* 0x00000005ff077e24 */ /* 0x000fc4000f8e00ff */
[----:B------:R-:W-:Y:S02]  /*1920*/  IMAD.U32 R11, RZ, RZ, UR7 ;  /* 0x00000007ff0b7e24 */ /* 0x000fe4000f8e00ff */
[----:B------:R-:W-:Y:S02]  /*1930*/  IMAD.MOV.U32 R8, RZ, RZ, 0x1e1 ;  /* 0x000001e1ff087424 */ /* 0x000fe400078e00ff */
[----:B0-----:R-:W-:Y:S02]  /*1940*/  IMAD.MOV.U32 R12, RZ, RZ, 0x1 ;  /* 0x00000001ff0c7424 */ /* 0x001fe400078e00ff */
[----:B--2---:R-:W-:-:S07]  /*1950*/  IMAD.MOV.U32 R13, RZ, RZ, RZ ;  /* 0x000000ffff0d7224 */ /* 0x004fce00078e00ff */
[----:B------:R-:W-:-:S07]  /*1960*/  LEPC R20, `(.L_x_21) ;  /* 0x000000001014794e */ /* 0x000fce0000000000 */
[----:B-1-3-5:R-:W-:Y:S05]  /*1970*/  CALL.ABS.NOINC R14 ;  /* 0x000000000e007343 */ /* 0x02afea0003c00000 */
.L_x_21:
[----:B------:R-:W-:-:S13]  /*1980*/  ISETP.NE.AND P0, PT, R72, 0x3, PT ;  /* 0x000000034800780c */ /* 0x000fda0003f05270 */
[----:B------:R-:W-:Y:S05]  /*1990*/  @!P0 BRA `(.L_x_22) ;  /* 0x0000000000048947 */ /* 0x000fea0003800000 */
[----:B------:R-:W-:Y:S01]  /*19a0*/  BPT.TRAP 0x1 ;  /* 0x000000040000795c */ /* 0x000fe20000300000 */
.L_x_22:
[----:B-1----:R-:W-:Y:S02]  /*19b0*/  IMAD.U32 R3, RZ, RZ, UR38 ;  /* 0x00000026ff037e24 */ /* 0x002fe4000f8e00ff */
[----:B------:R-:W-:-:S03]  /*19c0*/  IMAD.U32 R0, RZ, RZ, UR39 ;  /* 0x00000027ff007e24 */ /* 0x000fc6000f8e00ff */
[----:B------:R-:W-:Y:S02]  /*19d0*/  LEA R3, R3, UR41, 0x3 ;  /* 0x0000002903037c11 */ /* 0x000fe4000f8e18ff */
[----:B------:R-:W-:-:S04]  /*19e0*/  SHF.L.U32 R0, R0, 0x1f, RZ ;  /* 0x0000001f00007819 */ /* 0x000fc800000006ff */
[----:B------:R1:W2:Y:S01]  /*19f0*/  SYNCS.PHASECHK.TRANS64.TRYWAIT P1, [R3+URZ], R0 ;  /* 0x00000000030075a7 */ /* 0x0002a2000802017f */
[----:B------:R-:W-:Y:S05]  /*1a00*/  @!P0 BRA `(.L_x_23) ;  /* 0x0000000000048947 */ /* 0x000fea0003800000 */
[----:B------:R-:W-:Y:S01]  /*1a10*/  BPT.TRAP 0x1 ;  /* 0x000000040000795c */ /* 0x000fe20000300000 */
.L_x_23:
[----:B--2---:R-:W-:Y:S05]  /*1a20*/  @P1 BRA `(.L_x_24) ;  /* 0x0000000000081947 */ /* 0x004fea0003800000 */
[----:B------:R-:W2:Y:S02]  /*1a30*/  SYNCS.PHASECHK.TRANS64.TRYWAIT P1, [R3+URZ], R0 ;  /* 0x00000000030075a7 */ /* 0x000ea4000802017f */
[----:B--2---:R-:W-:Y:S05]  /*1a40*/  @!P1 BRA `(.L_x_25) ;  /* 0x00000048004c9947 */ /* 0x004fea0003800000 */
.L_x_24:
[----:B------:R-:W-:Y:S05]  /*1a50*/  WARPSYNC.ALL ;  /* 0x0000000000007948 */ /* 0x000fea0003800000 */
[----:B------:R-:W-:Y:S01]  /*1a60*/  ULEA UR8, UR38, UR44, 0x9 ;  /* 0x0000002c26087291 */ /* 0x000fe2000f8e483f */
[----:B------:R-:W-:Y:S01]  /*1a70*/  WARPGROUP.ARRIVE ;  /* 0x00000000000079c5 */ /* 0x000fe20000000000 */
[----:B------:R-:W-:Y:S01]  /*1a80*/  ULEA UR9, UR38, UR45, 0x9 ;  /* 0x0000002d26097291 */ /* 0x000fe2000f8e483f */
[----:B-12---:R-:W-:Y:S01]  /*1a90*/  IMAD.U32 R0, RZ, RZ, UR43 ;  /* 0x0000002bff007e24 */ /* 0x006fe2000f8e00ff */
[----:B------:R-:W-:Y:S01]  /*1aa0*/  UMOV UR5, 0x40000040 ;  /* 0x4000004000057882 */ /* 0x000fe20000000000 */
[----:B------:R-:W-:-:S02]  /*1ab0*/  UMOV UR7, 0x40000040 ;  /* 0x4000004000077882 */ /* 0x000fc40000000000 */
[----:B------:R-:W-:Y:S01]  /*1ac0*/  UMOV UR4, UR8 ;  /* 0x0000000800047c82 */ /* 0x000fe20008000000 */
[----:B------:R-:W-:Y:S01]  /*1ad0*/  ISETP.GE.AND P1, PT, R0, 0x1, PT ;  /* 0x000000010000780c */ /* 0x000fe20003f26270 */
[----:B------:R-:W-:Y:S02]  /*1ae0*/  UMOV UR6, UR9 ;  /* 0x0000000900067c82 */ /* 0x000fe40008000000 */
[----:B------:R-:W-:Y:S01]  /*1af0*/  HGMMA.64x64x16.F32 R24, gdesc[UR4], RZ, !UPT, gsb0 ;  /* 0x00e00000041879f0 */ /* 0x000fe2000c0008ff */
[----:B------:R-:W-:Y:S02]  /*1b00*/  UIADD3 UR4, UR8, 0x2, URZ ;  /* 0x0000000208047890 */ /* 0x000fe4000fffe03f */
[----:B------:R-:W-:Y:S01]  /*1b10*/  UIADD3 UR6, UR9, 0x2, URZ ;  /* 0x0000000209067890 */ /* 0x000fe2000fffe03f */
[----:B------:R-:W-:Y:S01]  /*1b20*/  UMOV UR5, 0x40000040 ;  /* 0x4000004000057882 */ /* 0x000fe20000000000 */
[----:B------:R-:W-:Y:S01]  /*1b30*/  UMOV UR7, 0x40000040 ;  /* 0x4000004000077882 */ /* 0x000fe20000000000 */
[----:B------:R-:W-:-:S02]  /*1b40*/  WARPGROUP.DEPBAR.LE gsb0, 0x0 ;  /* 0x00008000000079c5 */ /* 0x000fc40000010000 */
[----:B------:R-:W-:-:S06]  /*1b50*/  WARPGROUP.ARRIVE ;  /* 0x00000000000079c5 */ /* 0x000fcc0000000000 */
[----:B------:R-:W-:Y:S01]  /*1b60*/  HGMMA.64x64x16.F32 R24, gdesc[UR4], R24, gsb0 ;  /* 0x00e00000041879f0 */ /* 0x000fe20008000818 */
[----:B------:R-:W-:Y:S02]  /*1b70*/  UIADD3 UR4, UR8, 0x4, URZ ;  /* 0x0000000408047890 */ /* 0x000fe4000fffe03f */
[----:B------:R-:W-:Y:S01]  /*1b80*/  UIADD3 UR6, UR9, 0x4, URZ ;  /* 0x0000000409067890 */ /* 0x000fe2000fffe03f */
[----:B------:R-:W-:Y:S01]  /*1b90*/  UMOV UR5, 0x40000040 ;  /* 0x4000004000057882 */ /* 0x000fe20000000000 */
[----:B------:R-:W-:Y:S01]  /*1ba0*/  UMOV UR7, 0x40000040 ;  /* 0x4000004000077882 */ /* 0x000fe20000000000 */
[----:B------:R-:W-:Y:S02]  /*1bb0*/  WARPGROUP.DEPBAR.LE gsb0, 0x0 ;  /* 0x00008000000079c5 */ /* 0x000fe40000010000 */
        /* <DEDUP_REMOVED lines=8> */
[----:B------:R-:W-:Y:S03]  /*1c40*/  HGMMA.64x64x16.F32 R24, gdesc[UR4], R24, gsb0 ;  /* 0x00e00000041879f0 */ /* 0x000fe60008000818 */
[----:B------:R-:W-:Y:S02]  /*1c50*/  WARPGROUP.DEPBAR.LE gsb0, 0x0 ;  /* 0x00008000000079c5 */ /* 0x000fe40000010000 */
[----:B------:R-:W-:Y:S05]  /*1c60*/  @!P1 BRA `(.L_x_26) ;  /* 0x0000000400149947 */ /* 0x000fea0003800000 */
[----:B------:R-:W-:Y:S01]  /*1c70*/  UIADD3 UR4, UR38, 0x1, URZ ;  /* 0x0000000126047890 */ /* 0x000fe2000fffe03f */
[----:B------:R-:W-:Y:S02]  /*1c80*/  IMAD.U32 R0, RZ, RZ, UR43 ;  /* 0x0000002bff007e24 */ /* 0x000fe4000f8e00ff */
[----:B------:R-:W-:Y:S01]  /*1c90*/  IMAD.U32 R3, RZ, RZ, UR38 ;  /* 0x00000026ff037e24 */ /* 0x000fe2000f8e00ff */
[----:B------:R-:W-:-:S04]  /*1ca0*/  UISETP.NE.AND UP0, UPT, UR4, 0xe, UPT ;  /* 0x0000000e0400788c */ /* 0x000fc8000bf05270 */
[----:B------:R-:W-:Y:S02]  /*1cb0*/  USEL UR5, URZ, 0x1, UP0 ;  /* 0x000000013f057887 */ /* 0x000fe40008000000 */
[----:B------:R-:W-:Y:S02]  /*1cc0*/  USEL UR8, UR4, URZ, UP0 ;  /* 0x0000003f04087287 */ /* 0x000fe40008000000 */
[----:B------:R-:W-:-:S06]  /*1cd0*/  ULOP3.LUT UR5, UR39, UR5, URZ, 0x3c, !UPT ;  /* 0x0000000527057292 */ /* 0x000fcc000f8e3c3f */
[----:B------:R-:W-:-:S07]  /*1ce0*/  IMAD.U32 R6, RZ, RZ, UR5 ;  /* 0x00000005ff067e24 */ /* 0x000fce000f8e00ff */
.L_x_33:
[----:B------:R-:W-:Y:S05]  /*1cf0*/  @!P0 BRA `(.L_x_27) ;  /* 0x0000000000048947 */ /* 0x000fea0003800000 */
[----:B------:R-:W-:Y:S01]  /*1d00*/  BPT.TRAP 0x1 ;  /* 0x000000040000795c */ /* 0x000fe20000300000 */
.L_x_27:
[----:B------:R-:W-:Y:S01]  /*1d10*/  ULEA UR4, UR8, UR41, 0x3 ;  /* 0x0000002908047291 */ /* 0x000fe2000f8e183f */
[----:B------:R-:W-:-:S08]  /*1d20*/  SHF.L.U32 R4, R6, 0x1f, RZ ;  /* 0x0000001f06047819 */ /* 0x000fd000000006ff */
[----:B------:R1:W2:Y:S01]  /*1d30*/  SYNCS.PHASECHK.TRANS64.TRYWAIT P1, [UR4], R4 ;  /* 0x00000004ff0075a7 */ /* 0x0002a20008020144 */
[----:B------:R-:W-:Y:S05]  /*1d40*/  @!P0 BRA `(.L_x_28) ;  /* 0x0000000000048947 */ /* 0x000fea0003800000 */
[----:B------:R-:W-:Y:S01]  /*1d50*/  BPT.TRAP 0x1 ;  /* 0x000000040000795c */ /* 0x000fe20000300000 */
.L_x_28:
[----:B--2---:R-:W-:Y:S05]  /*1d60*/  @P1 BRA `(.L_x_29) ;  /* 0x0000000000081947 */ /* 0x004fea0003800000 */
[----:B------:R-:W2:Y:S02]  /*1d70*/  SYNCS.PHASECHK.TRANS64.TRYWAIT P1, [UR4], R4 ;  /* 0x00000004ff0075a7 */ /* 0x000ea40008020144 */
[----:B--2---:R-:W-:Y:S05]  /*1d80*/  @!P1 BRA `(.L_x_30) ;  /* 0x0000004400909947 */ /* 0x004fea0003800000 */
.L_x_29:
[----:B------:R-:W-:Y:S01]  /*1d90*/  ULEA UR9, UR8, UR44, 0x9 ;  /* 0x0000002c08097291 */ /* 0x000fe2000f8e483f */
[----:B------:R-:W-:Y:S01]  /*1da0*/  WARPGROUP.ARRIVE ;  /* 0x00000000000079c5 */ /* 0x000fe20000000000 */
[----:B------:R-:W-:Y:S01]  /*1db0*/  ULEA UR10, UR8, UR45, 0x9 ;  /* 0x0000002d080a7291 */ /* 0x000fe2000f8e483f */
[----:B------:R-:W-:Y:S01]  /*1dc0*/  UMOV UR5, 0x40000040 ;  /* 0x4000004000057882 */ /* 0x000fe20000000000 */
[----:B------:R-:W-:-:S03]  /*1dd0*/  UMOV UR7, 0x40000040 ;  /* 0x4000004000077882 */ /* 0x000fc60000000000 */
[----:B------:R-:W-:Y:S02]  /*1de0*/  UMOV UR4, UR9 ;  /* 0x0000000900047c82 */ /* 0x000fe40008000000 */
[----:B------:R-:W-:Y:S02]  /*1df0*/  UMOV UR6, UR10 ;  /* 0x0000000a00067c82 */ /* 0x000fe40008000000 */
[----:B------:R-:W-:Y:S01]  /*1e00*/  HGMMA.64x64x16.F32 R24, gdesc[UR4], R24, gsb0 ;  /* 0x00e00000041879f0 */ /* 0x000fe20008000818 */
        /* <DEDUP_REMOVED lines=23> */
[----:B------:R-:W-:Y:S01]  /*1f80*/  BPT.TRAP 0x1 ;  /* 0x000000040000795c */ /* 0x000fe20000300000 */
.L_x_31:
[----:B------:R-:W-:-:S13]  /*1f90*/  ISETP.NE.AND P1, PT, R67, RZ, PT ;  /* 0x000000ff4300720c */ /* 0x000fda0003f25270 */
[----:B-12---:R-:W-:-:S05]  /*1fa0*/  @P1 LEA R4, R3, UR41, 0x3 ;  /* 0x0000002903041c11 */ /* 0x006fca000f8e18ff */
[----:B------:R-:W-:-:S05]  /*1fb0*/  @P1 VIADD R5, R4, 0x70 ;  /* 0x0000007004051836 */ /* 0x000fca0000000000 */
[----:B------:R-:W-:-:S04]  /*1fc0*/  @P1 PRMT R5, R56, 0x654, R5 ;  /* 0x0000065438051816 */ /* 0x000fc80000000005 */
[----:B------:R1:W-:Y:S01]  /*1fd0*/  @P1 SYNCS.ARRIVE.TRANS64.RED.A1T0 RZ, [R5+URZ], RZ ;  /* 0x000000ff05ff19a7 */ /* 0x0003e2000810043f */
[----:B------:R-:W-:-:S13]  /*1fe0*/  ISETP.GT.U32.AND P1, PT, R16, 0x1, PT ;  /* 0x000000011000780c */ /* 0x000fda0003f24070 */
[----:B-1----:R-:W-:Y:S05]  /*1ff0*/  @P1 BRA `(.L_x_32) ;  /* 0x0000000000041947 */ /* 0x002fea0003800000 */
[----:B------:R-:W-:Y:S01]  /*2000*/  BPT.TRAP 0x1 ;  /* 0x000000040000795c */ /* 0x000fe20000300000 */
.L_x_32:
[----:B------:R-:W-:Y:S01]  /*2010*/  UIADD3 UR8, UR8, 0x1, URZ ;  /* 0x0000000108087890 */ /* 0x000fe2000fffe03f */
[C---:B------:R-:W-:Y:S01]  /*2020*/  ISETP.GT.AND P2, PT, R0.reuse, 0x1, PT ;  /* 0x000000010000780c */ /* 0x040fe20003f44270 */
[----:B------:R-:W-:Y:S02]  /*2030*/  VIADD R3, R3, 0x1 ;  /* 0x0000000103037836 */ /* 0x000fe40000000000 */
[----:B------:R-:W-:Y:S01]  /*2040*/  UISETP.NE.AND UP0, UPT, UR8, 0xe, UPT ;  /* 0x0000000e0800788c */ /* 0x000fe2000bf05270 */
[----:B------:R-:W-:Y:S02]  /*2050*/  VIADD R0, R0, 0xffffffff ;  /* 0xffffffff00007836 */ /* 0x000fe40000000000 */
[C---:B------:R-:W-:Y:S01]  /*2060*/  ISETP.NE.AND P1, PT, R3.reuse, 0xe, PT ;  /* 0x0000000e0300780c */ /* 0x040fe20003f25270 */
[----:B------:R-:W-:Y:S02]  /*2070*/  USEL UR4, URZ, 0x1, UP0 ;  /* 0x000000013f047887 */ /* 0x000fe40008000000 */
[----:B------:R-:W-:Y:S01]  /*2080*/  USEL UR8, UR8, URZ, UP0 ;  /* 0x0000003f08087287 */ /* 0x000fe20008000000 */
[----:B------:R-:W-:-:S03]  /*2090*/  SEL R3, R3, RZ, P1 ;  /* 0x000000ff03037207 */ /* 0x000fc60000800000 */
[----:B------:R-:W-:Y:S01]  /*20a0*/  LOP3.LUT R6, R6, UR4, RZ, 0x3c, !PT ;  /* 0x0000000406067c12 */ /* 0x000fe2000f8e3cff */
[----:B------:R-:W-:Y:S07]  /*20b0*/  @P2 BRA `(.L_x_33) ;  /* 0xfffffffc000c2947 */ /* 0x000fee000383ffff */
.L_x_26:
[----:B------:R-:W1:Y:S01]  /*20c0*/  LDC R0, c[0x0][0x28c] ;  /* 0x0000a300ff007b82 */ /* 0x000e620000000800 */
[----:B------:R2:W-:Y:S01]  /*20d0*/  SYNCS.ARRIVE.TRANS64.A1T0 RZ, [R63+UR47], RZ ;  /* 0x000000ff3fff79a7 */ /* 0x0005e2000810002f */
[----:B-1----:R-:W-:-:S13]  /*20e0*/  ISETP.GE.AND P1, PT, R0, 0x1, PT ;  /* 0x000000010000780c */ /* 0x002fda0003f26270 */
[----:B--2---:R-:W-:Y:S05]  /*20f0*/  @!P1 BRA `(.L_x_34) ;  /* 0x00000000004c9947 */ /* 0x004fea0003800000 */
[----:B------:R-:W-:Y:S05]  /*2100*/  @!P0 BRA `(.L_x_35) ;  /* 0x0000000000048947 */ /* 0x000fea0003800000 */
[----:B------:R-:W-:Y:S01]  /*2110*/  BPT.TRAP 0x1 ;  /* 0x000000040000795c */ /* 0x000fe20000300000 */
.L_x_35:
[----:B------:R-:W-:Y:S01]  /*2120*/  ISETP.NE.AND P1, PT, R67, RZ, PT ;  /* 0x000000ff4300720c */ /* 0x000fe20003f25270 */
[----:B------:R-:W-:Y:S01]  /*2130*/  BSSY B0, `(.L_x_36) ;  /* 0x000000d000007945 */ /* 0x000fe20003800000 */
[----:B------:R-:W-:-:S11]  /*2140*/  ISETP.GT.U32.AND P0, PT, R16, 0x1, PT ;  /* 0x000000011000780c */ /* 0x000fd60003f04070 */
[----:B------:R-:W-:Y:S05]  /*2150*/  @!P1 BRA `(.L_x_37) ;  /* 0x0000000000289947 */ /* 0x000fea0003800000 */
[----:B------:R-:W-:-:S04]  /*2160*/  UIADD3 UR6, UR43, UR38, URZ ;  /* 0x000000262b067290 */ /* 0x000fc8000fffe03f */
[----:B------:R-:W-:-:S04]  /*2170*/  USHF.R.U32.HI UR4, URZ, 0x1, UR6 ;  /* 0x000000013f047899 */ /* 0x000fc80008011606 */
[----:B------:R-:W-:-:S04]  /*2180*/  UIMAD.WIDE.U32 UR4, UR4, -0x6db6db6d, URZ ;  /* 0x92492493040478a5 */ /* 0x000fc8000f8e003f */
[----:B------:R-:W-:-:S04]  /*2190*/  USHF.R.U32.HI UR4, URZ, 0x2, UR5 ;  /* 0x000000023f047899 */ /* 0x000fc80008011605 */
[----:B------:R-:W-:-:S04]  /*21a0*/  UIMAD UR6, UR4, -0xe, UR6 ;  /* 0xfffffff2040678a4 */ /* 0x000fc8000f8e0206 */
[----:B------:R-:W-:-:S04]  /*21b0*/  ULEA UR6, UR6, UR41, 0x3 ;  /* 0x0000002906067291 */ /* 0x000fc8000f8e183f */
[----:B------:R-:W-:-:S06]  /*21c0*/  UIADD3 UR6, UR6, 0x70, URZ ;  /* 0x0000007006067890 */ /* 0x000fcc000fffe03f */
[----:B------:R-:W-:-:S05]  /*21d0*/  IMAD.U32 R3, RZ, RZ, UR6 ;  /* 0x00000006ff037e24 */ /* 0x000fca000f8e00ff */
[----:B------:R-:W-:-:S04]  /*21e0*/  PRMT R0, R56, 0x654, R3 ;  /* 0x0000065438007816 */ /* 0x000fc80000000003 */
[----:B------:R1:W-:Y:S03]  /*21f0*/  SYNCS.ARRIVE.TRANS64.RED.A1T0 RZ, [R0+URZ], RZ ;  /* 0x000000ff00ff79a7 */ /* 0x0003e6000810043f */
.L_x_37:
[----:B------:R-:W-:Y:S05]  /*2200*/  BSYNC B0 ;  /* 0x0000000000007941 */ /* 0x000fea0003800000 */
.L_x_36:
[----:B------:R-:W-:Y:S05]  /*2210*/  @P0 BRA `(.L_x_34) ;  /* 0x0000000000040947 */ /* 0x000fea0003800000 */
[----:B------:R-:W-:Y:S01]  /*2220*/  BPT.TRAP 0x1 ;  /* 0x000000040000795c */ /* 0x000fe20000300000 */
.L_x_34:
[----:B------:R-:W-:Y:S01]  /*2230*/  SHF.L.U32 R3, R73, 0x1f, RZ ;  /* 0x0000001f49037819 */ /* 0x000fe200000006ff */
[----:B------:R-:W-:Y:S01]  /*2240*/  UIADD3 UR38, UR46, UR38, URZ ;  /* 0x000000262e267290 */ /* 0x000fe2000fffe03f */
[----:B-1----:R-:W1:Y:S01]  /*2250*/  LDC R0, c[0x0][0x288] ;  /* 0x0000a200ff007b82 */ /* 0x002e620000000800 */
[----:B------:R-:W-:Y:S01]  /*2260*/  UISETP.GE.U32.AND UP1, UPT, UR46, 0xe, UPT ;  /* 0x0000000e2e00788c */ /* 0x000fe2000bf26070 */
[----:B------:R-:W-:Y:S01]  /*2270*/  IMAD.SHL.U32 R8, R59, 0x2, RZ ;  /* 0x000000023b087824 */ /* 0x000fe200078e00ff */
[----:B------:R-:W-:Y:S02]  /*2280*/  UISETP.GT.U32.AND UP0, UPT, UR38, 0xd, UPT ;  /* 0x0000000d2600788c */ /* 0x000fe4000bf04070 */
[----:B------:R-:W-:Y:S02]  /*2290*/  USHF.R.U32.HI UR4, URZ, 0x1, UR38 ;  /* 0x000000013f047899 */ /* 0x000fe40008011626 */
[----:B------:R-:W-:Y:S01]  /*22a0*/  UISETP.LT.U32.AND UP0, UPT, UR46, 0xe, UP0 ;  /* 0x0000000e2e00788c */ /* 0x000fe20008701070 */
[----:B------:R-:W2:Y:S01]  /*22b0*/  SYNCS.PHASECHK.TRANS64.TRYWAIT P0, [R62+UR42+0x10], R3 ;  /* 0x000010033e0075a7 */ /* 0x000ea2000800016a */
[----:B------:R-:W-:Y:S01]  /*22c0*/  UIMAD.WIDE.U32 UR4, UR4, -0x6db6db6d, URZ ;  /* 0x92492493040478a5 */ /* 0x000fe2000f8e003f */
[----:B------:R-:W-:Y:S01]  /*22d0*/  SHF.R.S32.HI R9, RZ, 0x1f, R8 ;  /* 0x0000001fff097819 */ /* 0x000fe20000011408 */
[----:B------:R-:W-:-:S02]  /*22e0*/  USEL UR6, URZ, 0x1, !UP0 ;  /* 0x000000013f067887 */ /* 0x000fc4000c000000 */
[----:B------:R-:W-:Y:S02]  /*22f0*/  USHF.R.U32.HI UR4, URZ, 0x2, UR5 ;  /* 0x000000023f047899 */ /* 0x000fe40008011605 */
[----:B------:R-:W-:Y:S02]  /*2300*/  ULOP3.LUT UR39, UR39, UR6, URZ, 0x3c, !UPT ;  /* 0x0000000627277292 */ /* 0x000fe4000f8e3c3f */
[----:B------:R-:W-:Y:S02]  /*2310*/  UIMAD UR38, UR4, -0xe, UR38 ;  /* 0xfffffff2042678a4 */ /* 0x000fe4000f8e0226 */
[----:B------:R-:W-:Y:S01]  /*2320*/  @UP1 ULOP3.LUT UR39, UR39, 0x1, UR4, 0x78, !UPT ;  /* 0x0000000127271892 */ /* 0x000fe2000f8e7804 */
[----:B-12---:R-:W-:Y:S11]  /*2330*/  @!P0 BRA `(.L_x_38) ;  /* 0x00000040003c8947 */ /* 0x006ff60003800000 */
.L_x_138:
[----:B------:R-:W-:Y:S01]  /*2340*/  IMAD.SHL.U32 R7, R19, 0x40, RZ ;  /* 0x0000004013077824 */ /* 0x000fe200078e00ff */
[----:B------:R-:W-:Y:S01]  /*2350*/  ULDC UR6, c[0x0][0x284] ;  /* 0x0000a10000067ab9 */ /* 0x000fe20000000800 */
[----:B------:R-:W-:Y:S01]  /*2360*/  IMAD.SHL.U32 R14, R22, 0x40, RZ ;  /* 0x00000040160e7824 */ /* 0x000fe200078e00ff */
[----:B------:R-:W-:Y:S01]  /*2370*/  SHF.R.S32.HI R11, RZ, 0x1f, R2 ;  /* 0x0000001fff0b7819 */ /* 0x000fe20000011402 */
[----:B------:R-:W-:Y:S01]  /*2380*/  ULDC.64 UR4, c[0x0][0x5d0] ;  /* 0x0001740000047ab9 */ /* 0x000fe20000000a00 */
[----:B------:R-:W-:Y:S01]  /*2390*/  ISETP.GE.AND P0, PT, R7, UR6, PT ;  /* 0x0000000607007c0c */ /* 0x000fe2000bf06270 */
[----:B------:R-:W-:Y:S01]  /*23a0*/  IMAD.WIDE.U32 R4, R2, UR4, R8 ;  /* 0x0000000402047c25 */ /* 0x000fe2000f8e0008 */
[----:B------:R-:W-:Y:S02]  /*23b0*/  SHF.R.S32.HI R15, RZ, 0x1f, R14 ;  /* 0x0000001fff0f7819 */ /* 0x000fe4000001140e */
[C---:B------:R-:W-:Y:S01]  /*23c0*/  ISETP.GE.OR P0, PT, R14.reuse, R0, P0 ;  /* 0x000000000e00720c */ /* 0x040fe20000706670 */
[----:B-1----:R-:W-:Y:S01]  /*23d0*/  IMAD R3, R11, UR4, RZ ;  /* 0x000000040b037c24 */ /* 0x002fe2000f8e02ff */
[----:B------:R-:W-:-:S03]  /*23e0*/  IADD3 R4, P1, R14, R4, RZ ;  /* 0x000000040e047210 */ /* 0x000fc60007f3e0ff */
[----:B------:R-:W-:-:S05]  /*23f0*/  IMAD R3, R2, UR5, R3 ;  /* 0x0000000502037c24 */ /* 0x000fca000f8e0203 */
[----:B------:R-:W-:-:S03]  /*2400*/  IADD3.X R5, R15, R5, R3, P1, !PT ;  /* 0x000000050f057210 */ /* 0x000fc60000ffe403 */
[----:B------:R-:W-:Y:S05]  /*2410*/  @P0 BRA `(.L_x_39) ;  /* 0x0000002000940947 */ /* 0x000fea0003800000 */
[----:B------:R-:W1:Y:S01]  /*2420*/  LDC.64 R76, c[0x0][0x5c8] ;  /* 0x00017200ff4c7b82 */ /* 0x000e620000000a00 */
[----:B-----5:R-:W-:Y:S01]  /*2430*/  FSETP.NEU.AND P1, PT, R58, RZ, PT ;  /* 0x000000ff3a00720b */ /* 0x020fe20003f2d000 */
[----:B------:R-:W-:Y:S01]  /*2440*/  IMAD R3, R59, -0x2, R0 ;  /* 0xfffffffe3b037824 */ /* 0x000fe200078e0200 */
[----:B------:R-:W-:Y:S01]  /*2450*/  BSSY B0, `(.L_x_39) ;  /* 0x0000221000007945 */ /* 0x000fe20003800000 */
[----:B------:R-:W-:-:S04]  /*2460*/  IMAD.WIDE R68, R19, 0x40, R60 ;  /* 0x0000004013447825 */ /* 0x000fc800078e023c */
[----:B------:R-:W-:Y:S02]  /*2470*/  IMAD.IADD R3, R3, 0x1, -R14 ;  /* 0x0000000103037824 */ /* 0x000fe400078e0a0e */
[----:B------:R-:W-:-:S03]  /*2480*/  IMAD.IADD R0, R66, 0x1, -R7 ;  /* 0x0000000142007824 */ /* 0x000fc600078e0a07 */
[----:B------:R-:W-:-:S04]  /*2490*/  ISETP.GT.AND P0, PT, R3, RZ, PT ;  /* 0x000000ff0300720c */ /* 0x000fc80003f04270 */
[----:B------:R-:W-:Y:S01]  /*24a0*/  ISETP.GT.AND P3, PT, R0, RZ, P0 ;  /* 0x000000ff0000720c */ /* 0x000fe20000764270 */
[-C--:B-1----:R-:W-:Y:S02]  /*24b0*/  IMAD R6, R69, R76.reuse, RZ ;  /* 0x0000004c45067224 */ /* 0x082fe400078e02ff */
[----:B------:R-:W-:-:S04]  /*24c0*/  IMAD.WIDE.U32 R70, R68, R76, R4 ;  /* 0x0000004c44467225 */ /* 0x000fc800078e0004 */
[----:B------:R-:W-:-:S04]  /*24d0*/  IMAD R5, R68, R77, R6 ;  /* 0x0000004d44057224 */ /* 0x000fc800078e0206 */
[----:B------:R-:W-:Y:S01]  /*24e0*/  IMAD.IADD R83, R71, 0x1, R5 ;  /* 0x0000000147537824 */ /* 0x000fe200078e0205 */
[----:B------:R-:W-:Y:S06]  /*24f0*/  @!P1 BRA `(.L_x_40) ;  /* 0x0000001400e09947 */ /* 0x000fec0003800000 */
[----:B------:R-:W1:Y:S01]  /*2500*/  LDC.64 R74, c[0x0][0x5b8] ;  /* 0x00016e00ff4a7b82 */ /* 0x000e620000000a00 */
[----:B------:R-:W-:-:S07]  /*2510*/  ULDC.64 UR4, c[0x0][0x5c0] ;  /* 0x0001700000047ab9 */ /* 0x000fce0000000a00 */
[----:B------:R-:W2:Y:S08]  /*2520*/  LDC.64 R78, c[0x0][0x5b0] ;  /* 0x00016c00ff4e7b82 */ /* 0x000eb00000000a00 */
[----:B------:R-:W0:Y:S01]  /*2530*/  LDC.64 R80, c[0x0][0x5a8] ;  /* 0x00016a00ff507b82 */ /* 0x000e220000000a00 */
[-C--:B-1----:R-:W-:Y:S02]  /*2540*/  IMAD R6, R11, R74.reuse, RZ ;  /* 0x0000004a0b067224 */ /* 0x082fe400078e02ff */
[----:B------:R-:W-:-:S04]  /*2550*/  IMAD.WIDE.U32 R4, R2, R74, R8 ;  /* 0x0000004a02047225 */ /* 0x000fc800078e0008 */
[----:B------:R-:W-:Y:S01]  /*2560*/  IMAD R71, R2, R75, R6 ;  /* 0x0000004b02477224 */ /* 0x000fe200078e0206 */
[----:B------:R-:W-:Y:S01]  /*2570*/  IADD3 R10, P1, R14, R4, RZ ;  /* 0x000000040e0a7210 */ /* 0x000fe20007f3e0ff */
[----:B--2---:R-:W-:-:S03]  /*2580*/  IMAD R4, R69, R78, RZ ;  /* 0x0000004e45047224 */ /* 0x004fc600078e02ff */
[----:B------:R-:W-:Y:S01]  /*2590*/  IADD3.X R11, R15, R5, R71, P1, !PT ;  /* 0x000000050f0b7210 */ /* 0x000fe20000ffe447 */
[C---:B------:R-:W-:Y:S02]  /*25a0*/  IMAD R75, R68.reuse, R79, R4 ;  /* 0x0000004f444b7224 */ /* 0x040fe400078e0204 */
[----:B------:R-:W-:-:S04]  /*25b0*/  IMAD.WIDE.U32 R4, R68, R78, R10 ;  /* 0x0000004e44047225 */ /* 0x000fc800078e000a */
[----:B------:R-:W-:Y:S01]  /*25c0*/  IMAD.IADD R5, R5, 0x1, R75 ;  /* 0x0000000105057824 */ /* 0x000fe200078e024b */
[----:B0-----:R-:W-:-:S04]  /*25d0*/  LEA R12, P1, R4, R80, 0x1 ;  /* 0x00000050040c7211 */ /* 0x001fc800078208ff */
[----:B------:R-:W-:-:S05]  /*25e0*/  LEA.HI.X R13, R4, R81, R5, 0x1, P1 ;  /* 0x00000051040d7211 */ /* 0x000fca00008f0c05 */
[----:B------:R0:W2:Y:S01]  /*25f0*/  @P3 LDG.E.LTC128B.U16 R19, desc[UR36][R12.64] ;  /* 0x000000240c133981 */ /* 0x0000a2000c1e1520 */
[----:B------:R-:W-:Y:S01]  /*2600*/  IMAD.WIDE.U32 R4, R68, R78, R14 ;  /* 0x0000004e44047225 */ /* 0x000fe200078e000e */
[----:B------:R-:W-:Y:S02]  /*2610*/  BSSY B1, `(.L_x_41) ;  /* 0x0000014000017945 */ /* 0x000fe40003800000 */
[----:B------:R-:W-:-:S04]  /*2620*/  IADD3 R20, P1, R8, R4, RZ ;  /* 0x0000000408147210 */ /* 0x000fc80007f3e0ff */
[----:B------:R-:W-:Y:S01]  /*2630*/  IADD3.X R21, R9, R75, R5, P1, !PT ;  /* 0x0000004b09157210 */ /* 0x000fe20000ffe405 */
[----:B0-----:R-:W-:Y:S01]  /*2640*/  IMAD.SHL.U32 R12, R78, 0x8, RZ ;  /* 0x000000084e0c7824 */ /* 0x001fe200078e00ff */
[----:B------:R-:W-:Y:S02]  /*2650*/  LEA R6, P1, R70, UR4, 0x1 ;  /* 0x0000000446067c11 */ /* 0x000fe4000f8208ff */
[----:B------:R-:W-:Y:S01]  /*2660*/  SHF.L.U64.HI R13, R78, 0x3, R79 ;  /* 0x000000034e0d7819 */ /* 0x000fe2000001024f */
[----:B------:R-:W-:-:S04]  /*2670*/  IMAD.WIDE.U32 R20, R2, R74, R20 ;  /* 0x0000004a02147225 */ /* 0x000fc800078e0014 */
[----:B------:R-:W-:Y:S01]  /*2680*/  IMAD.IADD R5, R71, 0x1, R21 ;  /* 0x0000000147057824 */ /* 0x000fe200078e0215 */
[----:B------:R-:W-:-:S04]  /*2690*/  LEA R4, P4, R20, R80, 0x1 ;  /* 0x0000005014047211 */ /* 0x000fc800078808ff */
[----:B------:R-:W-:Y:S01]  /*26a0*/  LEA.HI.X R5, R20, R81, R5, 0x1, P4 ;  /* 0x0000005114057211 */ /* 0x000fe200020f0c05 */
[----:B--2---:R-:W-:-:S05]  /*26b0*/  HADD2.F32 R7, -RZ, R19.H0_H0 ;  /* 0x20000013ff077230 */ /* 0x004fca0000004100 */
[----:B------:R-:W-:-:S04]  /*26c0*/  FMUL R7, R7, R58 ;  /* 0x0000003a07077220 */ /* 0x000fc80000400000 */
[----:B------:R-:W-:Y:S01]  /*26d0*/  FFMA R24, R24, R57, R7 ;  /* 0x0000003918187223 */ /* 0x000fe20000000007 */
[----:B------:R-:W-:Y:S02]  /*26e0*/  LEA.HI.X R7, R70, UR5, R83, 0x1, P1 ;  /* 0x0000000546077c11 */ /* 0x000fe400088f0c53 */
[----:B------:R-:W-:Y:S02]  /*26f0*/  ISETP.GT.AND P1, PT, R3, 0x1, PT ;  /* 0x000000010300780c */ /* 0x000fe40003f24270 */
[----:B------:R-:W-:Y:S02]  /*2700*/  F2FP.F16.F32.PACK_AB R24, RZ, R24 ;  /* 0x00000018ff18723e */ /* 0x000fe400000000ff */
[----:B------:R-:W-:-:S03]  /*2710*/  ISETP.GT.AND P2, PT, R0, RZ, P1 ;  /* 0x000000ff0000720c */ /* 0x000fc60000f44270 */
[----:B------:R0:W-:Y:S10]  /*2720*/  @P3 STG.E.U16 desc[UR36][R6.64], R24 ;  /* 0x0000001806003986 */ /* 0x0001f4000c101524 */
[----:B------:R-:W-:Y:S05]  /*2730*/  @!P2 BRA `(.L_x_42) ;  /* 0x000000000004a947 */ /* 0x000fea0003800000 */
[----:B------:R1:W5:Y:S02]  /*2740*/  LDG.E.LTC128B.U16 R19, desc[UR36][R4.64+0x2] ;  /* 0x0000022404137981 */ /* 0x000364000c1e1520 */
.L_x_42:
[----:B------:R-:W-:Y:S05]  /*2750*/  BSYNC B1 ;  /* 0x0000000000017941 */ /* 0x000fea0003800000 */
.L_x_41:
[----:B-----5:R-:W-:Y:S01]  /*2760*/  HADD2.F32 R21, -RZ, R19.H0_H0 ;  /* 0x20000013ff157230 */ /* 0x020fe20000004100 */
[----:B------:R-:W-:Y:S01]  /*2770*/  ISETP.GT.AND P0, PT, R0, 0x8, P0 ;  /* 0x000000080000780c */ /* 0x000fe20000704270 */
[----:B------:R-:W-:-:S04]  /*2780*/  IMAD.WIDE.U32 R68, R68, R78, R12 ;  /* 0x0000004e44447225 */ /* 0x000fc800078e000c */
[----:B------:R-:W-:Y:S01]  /*2790*/  FMUL R12, R21, R58 ;  /* 0x0000003a150c7220 */ /* 0x000fe20000400000 */
[----:B------:R-:W-:Y:S01]  /*27a0*/  IMAD.IADD R75, R75, 0x1, R69 ;  /* 0x000000014b4b7824 */ /* 0x000fe200078e0245 */
[----:B------:R-:W-:Y:S02]  /*27b0*/  IADD3 R10, P3, R10, R68, RZ ;  /* 0x000000440a0a7210 */ /* 0x000fe40007f7e0ff */
[----:B------:R-:W-:-:S03]  /*27c0*/  FFMA R25, R25, R57, R12 ;  /* 0x0000003919197223 */ /* 0x000fc6000000000c */
[----:B------:R-:W-:Y:S01]  /*27d0*/  IMAD.X R11, R75, 0x1, R11, P3 ;  /* 0x000000014b0b7824 */ /* 0x000fe200018e060b */
[C---:B------:R-:W-:Y:S02]  /*27e0*/  LEA R12, P3, R10.reuse, R80, 0x1 ;  /* 0x000000500a0c7211 */ /* 0x040fe400078608ff */
[----:B------:R-:W-:Y:S02]  /*27f0*/  F2FP.F16.F32.PACK_AB R25, RZ, R25 ;  /* 0x00000019ff19723e */ /* 0x000fe400000000ff */
[----:B------:R-:W-:-:S03]  /*2800*/  LEA.HI.X R13, R10, R81, R11, 0x1, P3 ;  /* 0x000000510a0d7211 */ /* 0x000fc600018f0c0b */
[----:B------:R2:W-:Y:S04]  /*2810*/  @P2 STG.E.U16 desc[UR36][R6.64+0x2], R25 ;  /* 0x0000021906002986 */ /* 0x0005e8000c101524 */
[----:B------:R-:W3:Y:S01]  /*2820*/  @P0 LDG.E.LTC128B.U16 R19, desc[UR36][R12.64] ;  /* 0x000000240c130981 */ /* 0x000ee2000c1e1520 */
[----:B------:R-:W-:Y:S01]  /*2830*/  IADD3 R14, P2, P3, R8, R68, R14 ;  /* 0x00000044080e7210 */ /* 0x000fe20007b5e00e */
[----:B------:R-:W-:Y:S01]  /*2840*/  BSSY B1, `(.L_x_43) ;  /* 0x0000011000017945 */ /* 0x000fe20003800000 */
[----:B------:R-:W-:Y:S02]  /*2850*/  ISETP.GT.AND P1, PT, R0, 0x8, P1 ;  /* 0x000000080000780c */ /* 0x000fe40000f24270 */
[----:B------:R-:W-:Y:S02]  /*2860*/  IADD3.X R15, R9, R75, R15, P2, P3 ;  /* 0x0000004b090f7210 */ /* 0x000fe400017e640f */
[----:B------:R-:W-:-:S02]  /*2870*/  SHF.L.U64.HI R9, R76, 0x4, R77 ;  /* 0x000000044c097819 */ /* 0x000fc4000001024d */
[----:B------:R-:W-:Y:S01]  /*2880*/  LEA R10, P2, R76, R6, 0x4 ;  /* 0x000000064c0a7211 */ /* 0x000fe200078420ff */
[----:B------:R-:W-:-:S04]  /*2890*/  IMAD.WIDE.U32 R14, R2, R74, R14 ;  /* 0x0000004a020e7225 */ /* 0x000fc800078e000e */
[----:B------:R-:W-:Y:S01]  /*28a0*/  IMAD.IADD R2, R71, 0x1, R15 ;  /* 0x0000000147027824 */ /* 0x000fe200078e020f */
[----:B------:R-:W-:Y:S01]  /*28b0*/  LEA R8, P3, R14, R80, 0x1 ;  /* 0x000000500e087211 */ /* 0x000fe200078608ff */
[----:B---3--:R-:W-:-:S05]  /*28c0*/  HADD2.F32 R11, -RZ, R19.H0_H0 ;  /* 0x20000013ff0b7230 */ /* 0x008fca0000004100 */
[----:B------:R-:W-:-:S04]  /*28d0*/  FMUL R11, R11, R58 ;  /* 0x0000003a0b0b7220 */ /* 0x000fc80000400000 */
[----:B------:R-:W-:-:S05]  /*28e0*/  FFMA R11, R26, R57, R11 ;  /* 0x000000391a0b7223 */ /* 0x000fca000000000b */
[----:B------:R-:W-:Y:S01]  /*28f0*/  F2FP.F16.F32.PACK_AB R12, RZ, R11 ;  /* 0x0000000bff0c723e */ /* 0x000fe200000000ff */
[----:B------:R-:W-:Y:S01]  /*2900*/  IMAD.X R11, R9, 0x1, R7, P2 ;  /* 0x00000001090b7824 */ /* 0x000fe200010e0607 */
[----:B------:R-:W-:-:S04]  /*2910*/  LEA.HI.X R9, R14, R81, R2, 0x1, P3 ;  /* 0x000000510e097211 */ /* 0x000fc800018f0c02 */
[----:B------:R2:W-:Y:S01]  /*2920*/  @P0 STG.E.U16 desc[UR36][R10.64], R12 ;  /* 0x0000000c0a000986 */ /* 0x0005e2000c101524 */
[----:B------:R-:W-:Y:S05]  /*2930*/  @!P1 BRA `(.L_x_44) ;  /* 0x0000000000049947 */ /* 0x000fea0003800000 */
[----:B------:R3:W5:Y:S02]  /*2940*/  LDG.E.LTC128B.U16 R19, desc[UR36][R8.64+0x2] ;  /* 0x0000022408137981 */ /* 0x000764000c1e1520 */
.L_x_44:
[----:B------:R-:W-:Y:S05]  /*2950*/  BSYNC B1 ;  /* 0x0000000000017941 */ /* 0x000fea0003800000 */
.L_x_43:
[----:B-----5:R-:W-:Y:S01]  /*2960*/  HADD2.F32 R13, -RZ, R19.H0_H0 ;  /* 0x20000013ff0d7230 */ /* 0x020fe20000004100 */
[----:B------:R-:W-:Y:S01]  /*2970*/  ISETP.GT.AND P0, PT, R3, 0x8, PT ;  /* 0x000000080300780c */ /* 0x000fe20003f04270 */
[----:B------:R-:W-:Y:S03]  /*2980*/  BSSY B1, `(.L_x_45) ;  /* 0x0000008000017945 */ /* 0x000fe60003800000 */
[----:B------:R-:W-:Y:S01]  /*2990*/  FMUL R2, R13, R58 ;  /* 0x0000003a0d027220 */ /* 0x000fe20000400000 */
[----:B------:R-:W-:-:S03]  /*29a0*/  ISETP.GT.AND P2, PT, R0, RZ, P0 ;  /* 0x000000ff0000720c */ /* 0x000fc60000744270 */
[----:B------:R-:W-:-:S05]  /*29b0*/  FFMA R2, R27, R57, R2 ;  /* 0x000000391b027223 */ /* 0x000fca0000000002 */
[----:B------:R-:W-:-:S05]  /*29c0*/  F2FP.F16.F32.PACK_AB R2, RZ, R2 ;  /* 0x00000002ff02723e */ /* 0x000fca00000000ff */
[----:B------:R4:W-:Y:S01]  /*29d0*/  @P1 STG.E.U16 desc[UR36][R10.64+0x2], R2 ;  /* 0x000002020a001986 */ /* 0x0009e2000c101524 */
[----:B------:R-:W-:Y:S05]  /*29e0*/  @!P2 BRA `(.L_x_46) ;  /* 0x000000000004a947 */ /* 0x000fea0003800000 */
[----:B------:R0:W5:Y:S02]  /*29f0*/  LDG.E.LTC128B.U16 R19, desc[UR36][R4.64+0x10] ;  /* 0x0000102404137981 */ /* 0x000164000c1e1520 */
.L_x_46:
[----:B------:R-:W-:Y:S05]  /*2a00*/  BSYNC B1 ;  /* 0x0000000000017941 */ /* 0x000fea0003800000 */
.L_x_45:
        /* <DEDUP_REMOVED lines=10> */
.L_x_48:
[----:B------:R-:W-:Y:S05]  /*2ab0*/  BSYNC B1 ;  /* 0x0000000000017941 */ /* 0x000fea0003800000 */
.L_x_47:
[----:B0----5:R-:W-:Y:S01]  /*2ac0*/  HADD2.F32 R13, -RZ, R19.H0_H0 ;  /* 0x20000013ff0d7230 */ /* 0x021fe20000004100 */
[----:B------:R-:W-:Y:S01]  /*2ad0*/  ISETP.GT.AND P0, PT, R0, 0x8, P0 ;  /* 0x000000080000780c */ /* 0x000fe20000704270 */
[----:B------:R-:W-:Y:S03]  /*2ae0*/  BSSY B1, `(.L_x_49) ;  /* 0x0000007000017945 */ /* 0x000fe60003800000 */
[----:B----4-:R-:W-:-:S04]  /*2af0*/  FMUL R2, R13, R58 ;  /* 0x0000003a0d027220 */ /* 0x010fc80000400000 */
[----:B------:R-:W-:-:S05]  /*2b00*/  FFMA R2, R29, R57, R2 ;  /* 0x000000391d027223 */ /* 0x000fca0000000002 */
[----:B------:R-:W-:-:S05]  /*2b10*/  F2FP.F16.F32.PACK_AB R2, RZ, R2 ;  /* 0x00000002ff02723e */ /* 0x000fca00000000ff */
[----:B------:R0:W-:Y:S01]  /*2b20*/  @P3 STG.E.U16 desc[UR36][R6.64+0x12], R2 ;  /* 0x0000120206003986 */ /* 0x0001e2000c101524 */
[----:B------:R-:W-:Y:S05]  /*2b30*/  @!P0 BRA `(.L_x_50) ;  /* 0x0000000000048947 */ /* 0x000fea0003800000 */
[----:B------:R4:W5:Y:S02]  /*2b40*/  LDG.E.LTC128B.U16 R19, desc[UR36][R8.64+0x10] ;  /* 0x0000102408137981 */ /* 0x000964000c1e1520 */
.L_x_50:
[----:B------:R-:W-:Y:S05]  /*2b50*/  BSYNC B1 ;  /* 0x0000000000017941 */ /* 0x000fea0003800000 */
.L_x_49:
[----:B-----5:R-:W-:Y:S01]  /*2b60*/  HADD2.F32 R13, -RZ, R19.H0_H0 ;  /* 0x20000013ff0d7230 */ /* 0x020fe20000004100 */
[----:B------:R-:W-:Y:S01]  /*2b70*/  ISETP.GT.AND P1, PT, R0, 0x8, P1 ;  /* 0x000000080000780c */ /* 0x000fe20000f24270 */
[----:B------:R-:W-:Y:S03]  /*2b80*/  BSSY B1, `(.L_x_51) ;  /* 0x0000007000017945 */ /* 0x000fe60003800000 */
[----:B------:R-:W-:-:S04]  /*2b90*/  FMUL R13, R13, R58 ;  /* 0x0000003a0d0d7220 */ /* 0x000fc80000400000 */
[----:B------:R-:W-:-:S05]  /*2ba0*/  FFMA R13, R30, R57, R13 ;  /* 0x000000391e0d7223 */ /* 0x000fca000000000d */
[----:B------:R-:W-:-:S05]  /*2bb0*/  F2FP.F16.F32.PACK_AB R13, RZ, R13 ;  /* 0x0000000dff0d723e */ /* 0x000fca00000000ff */
[----:B------:R0:W-:Y:S01]  /*2bc0*/  @P0 STG.E.U16 desc[UR36][R10.64+0x10], R13 ;  /* 0x0000100d0a000986 */ /* 0x0001e2000c101524 */
[----:B------:R-:W-:Y:S05]  /*2bd0*/  @!P1 BRA `(.L_x_52) ;  /* 0x0000000000049947 */ /* 0x000fea0003800000 */
[----:B------:R0:W5:Y:S02]  /*2be0*/  LDG.E.LTC128B.U16 R19, desc[UR36][R8.64+0x12] ;  /* 0x0000122408137981 */ /* 0x000164000c1e1520 */
.L_x_52:
[----:B------:R-:W-:Y:S05]  /*2bf0*/  BSYNC B1 ;  /* 0x0000000000017941 */ /* 0x000fea0003800000 */
.L_x_51:
[----:B0----5:R-:W-:Y:S01]  /*2c00*/  HADD2.F32 R13, -RZ, R19.H0_H0 ;  /* 0x20000013ff0d7230 */ /* 0x021fe20000004100 */
        /* <DEDUP_REMOVED lines=9> */
.L_x_54:
[----:B------:R-:W-:Y:S05]  /*2ca0*/  BSYNC B1 ;  /* 0x0000000000017941 */ /* 0x000fea0003800000 */
.L_x_53:
        /* <DEDUP_REMOVED lines=10> */
.L_x_56:
[----:B------:R-:W-:Y:S05]  /*2d50*/  BSYNC B1 ;  /* 0x0000000000017941 */ /* 0x000fea0003800000 */
.L_x_55:
[----:B0----5:R-:W-:Y:S01]  /*2d60*/  HADD2.F32 R13, -RZ, R19.H0_H0 ;  /* 0x20000013ff0d7230 */ /* 0x021fe20000004100 */
        /* <DEDUP_REMOVED lines=8> */
.L_x_58:
[----:B------:R-:W-:Y:S05]  /*2df0*/  BSYNC B1 ;  /* 0x0000000000017941 */ /* 0x000fea0003800000 */
.L_x_57:
        /* <DEDUP_REMOVED lines=9> */
.L_x_60:
[----:B------:R-:W-:Y:S05]  /*2e90*/  BSYNC B1 ;  /* 0x0000000000017941 */ /* 0x000fea0003800000 */
.L_x_59:
        /* <DEDUP_REMOVED lines=10> */
.L_x_62:
[----:B------:R-:W-:Y:S05]  /*2f40*/  BSYNC B1 ;  /* 0x0000000000017941 */ /* 0x000fea0003800000 */
.L_x_61:
        /* <DEDUP_REMOVED lines=10> */
.L_x_64:
[----:B------:R-:W-:Y:S05]  /*2ff0*/  BSYNC B1 ;  /* 0x0000000000017941 */ /* 0x000fea0003800000 */
.L_x_63:
        /* <DEDUP_REMOVED lines=9> */
.L_x_66:
[----:B------:R-:W-:Y:S05]  /*3090*/  BSYNC B1 ;  /* 0x0000000000017941 */ /* 0x000fea0003800000 */
.L_x_65:
        /* <DEDUP_REMOVED lines=9> */
.L_x_68:
[----:B------:R-:W-:Y:S05]  /*3130*/  BSYNC B1 ;  /* 0x0000000000017941 */ /* 0x000fea0003800000 */
.L_x_67:
        /* <DEDUP_REMOVED lines=10> */
.L_x_70:
[----:B------:R-:W-:Y:S05]  /*31e0*/  BSYNC B1 ;  /* 0x0000000000017941 */ /* 0x000fea0003800000 */
.L_x_69:
        /* <DEDUP_REMOVED lines=10> */
.L_x_72:
[----:B------:R-:W-:Y:S05]  /*3290*/  BSYNC B1 ;  /* 0x0000000000017941 */ /* 0x000fea0003800000 */
.L_x_71:
        /* <DEDUP_REMOVED lines=9> */
.L_x_74:
[----:B------:R-:W-:Y:S05]  /*3330*/  BSYNC B1 ;  /* 0x0000000000017941 */ /* 0x000fea0003800000 */
.L_x_73:
        /* <DEDUP_REMOVED lines=9> */
.L_x_76:
[----:B------:R-:W-:Y:S05]  /*33d0*/  BSYNC B1 ;  /* 0x0000000000017941 */ /* 0x000fea0003800000 */
.L_x_75:
        /* <DEDUP_REMOVED lines=10> */
.L_x_78:
[----:B------:R-:W-:Y:S05]  /*3480*/  BSYNC B1 ;  /* 0x0000000000017941 */ /* 0x000fea0003800000 */
.L_x_77:
        /* <DEDUP_REMOVED lines=10> */
.L_x_80:
[----:B------:R-:W-:Y:S05]  /*3530*/  BSYNC B1 ;  /* 0x0000000000017941 */ /* 0x000fea0003800000 */
.L_x_79:
        /* <DEDUP_REMOVED lines=9> */
.L_x_82:
[----:B------:R-:W-:Y:S05]  /*35d0*/  BSYNC B1 ;  /* 0x0000000000017941 */ /* 0x000fea0003800000 */
.L_x_81:
        /* <DEDUP_REMOVED lines=9> */
.L_x_84:
[----:B------:R-:W-:Y:S05]  /*3670*/  BSYNC B1 ;  /* 0x0000000000017941 */ /* 0x000fea0003800000 */
.L_x_83:
        /* <DEDUP_REMOVED lines=10> */
.L_x_86:
[----:B------:R-:W-:Y:S05]  /*3720*/  BSYNC B1 ;  /* 0x0000000000017941 */ /* 0x000fea0003800000 */
.L_x_85:
        /* <DEDUP_REMOVED lines=10> */
.L_x_88:
[----:B------:R-:W-:Y:S05]  /*37d0*/  BSYNC B1 ;  /* 0x0000000000017941 */ /* 0x000fea0003800000 */
.L_x_87:
        /* <DEDUP_REMOVED lines=9> */
.L_x_90:
[----:B------:R-:W-:Y:S05]  /*3870*/  BSYNC B1 ;  /* 0x0000000000017941 */ /* 0x000fea0003800000 */
.L_x_89:
        /* <DEDUP_REMOVED lines=9> */
.L_x_92:
[----:B------:R-:W-:Y:S05]  /*3910*/  BSYNC B1 ;  /* 0x0000000000017941 */ /* 0x000fea0003800000 */
.L_x_91:
        /* <DEDUP_REMOVED lines=10> */
.L_x_94:
[----:B------:R-:W-:Y:S05]  /*39c0*/  BSYNC B1 ;  /* 0x0000000000017941 */ /* 0x000fea0003800000 */
.L_x_93:
[----:B-----5:R-:W-:Y:S01]  /*39d0*/  HADD2.F32 R13, -RZ, R19.H0_H0 ;  /* 0x20000013ff0d7230 */ /* 0x020fe20000004100 */
[----:B------:R-:W-:Y:S01]  /*39e0*/  ISETP.GT.AND P1, PT, R3, 0x39, PT ;  /* 0x000000390300780c */ /* 0x000fe20003f24270 */
[----:B0-----:R-:W-:Y:S01]  /*39f0*/  @P2 IMAD.MOV.U32 R2, RZ, RZ, R6 ;  /* 0x000000ffff022224 */ /* 0x001fe200078e0006 */
[----:B------:R-:W-:Y:S01]  /*3a00*/  BSSY B1, `(.L_x_95) ;  /* 0x0000009000017945 */ /* 0x000fe20003800000 */
[----:B------:R-:W-:Y:S02]  /*3a10*/  @P2 IMAD.MOV.U32 R3, RZ, RZ, R7 ;  /* 0x000000ffff032224 */ /* 0x000fe400078e0007 */
[----:B------:R-:W-:Y:S01]  /*3a20*/  FMUL R13, R13, R58 ;  /* 0x0000003a0d0d7220 */ /* 0x000fe20000400000 */
[----:B------:R-:W-:-:S03]  /*3a30*/  ISETP.GT.AND P3, PT, R0, RZ, P1 ;  /* 0x000000ff0000720c */ /* 0x000fc60000f64270 */
[----:B------:R-:W-:-:S05]  /*3a40*/  FFMA R13, R52, R57, R13 ;  /* 0x00000039340d7223 */ /* 0x000fca000000000d */
[----:B------:R-:W-:-:S05]  /*3a50*/  F2FP.F16.F32.PACK_AB R13, RZ, R13 ;  /* 0x0000000dff0d723e */ /* 0x000fca00000000ff */
[----:B------:R0:W-:Y:S01]  /*3a60*/  @P2 STG.E.U16 desc[UR36][R2.64+0x70], R13 ;  /* 0x0000700d02002986 */ /* 0x0001e2000c101524 */
[----:B------:R-:W-:Y:S05]  /*3a70*/  @!P3 BRA `(.L_x_96) ;  /* 0x000000000004b947 */ /* 0x000fea0003800000 */
[----:B------:R0:W5:Y:S02]  /*3a80*/  LDG.E.LTC128B.U16 R19, desc[UR36][R4.64+0x72] ;  /* 0x0000722404137981 */ /* 0x000164000c1e1520 */
.L_x_96:
[----:B------:R-:W-:Y:S05]  /*3a90*/  BSYNC B1 ;  /* 0x0000000000017941 */ /* 0x000fea0003800000 */
.L_x_95:
        /* <DEDUP_REMOVED lines=9> */
.L_x_98:
[----:B------:R-:W-:Y:S05]  /*3b30*/  BSYNC B1 ;  /* 0x0000000000017941 */ /* 0x000fea0003800000 */
.L_x_97:
[----:B-----5:R-:W-:Y:S01]  /*3b40*/  HADD2.F32 R3, -RZ, R19.H0_H0 ;  /* 0x20000013ff037230 */ /* 0x020fe20000004100 */
[----:B------:R-:W-:Y:S01]  /*3b50*/  ISETP.GT.AND P1, PT, R0, 0x8, P1 ;  /* 0x000000080000780c */ /* 0x000fe20000f24270 */
[----:B0-----:R-:W-:Y:S01]  /*3b60*/  @P0 IMAD.MOV.U32 R2, RZ, RZ, R10 ;  /* 0x000000ffff020224 */ /* 0x001fe200078e000a */
[----:B------:R-:W-:Y:S02]  /*3b70*/  BSSY B1, `(.L_x_99) ;  /* 0x0000009000017945 */ /* 0x000fe40003800000 */
[----:B------:R-:W-:-:S04]  /*3b80*/  FMUL R3, R3, R58 ;  /* 0x0000003a03037220 */ /* 0x000fc80000400000 */
[----:B------:R-:W-:-:S05]  /*3b90*/  FFMA R3, R54, R57, R3 ;  /* 0x0000003936037223 */ /* 0x000fca0000000003 */
[----:B------:R-:W-:-:S04]  /*3ba0*/  F2FP.F16.F32.PACK_AB R3, RZ, R3 ;  /* 0x00000003ff03723e */ /* 0x000fc800000000ff */
[----:B-1----:R-:W-:Y:S01]  /*3bb0*/  PRMT R4, R3, 0x7610, R4 ;  /* 0x0000761003047816 */ /* 0x002fe20000000004 */
[----:B------:R-:W-:-:S05]  /*3bc0*/  @P0 IMAD.MOV.U32 R3, RZ, RZ, R11 ;  /* 0x000000ffff030224 */ /* 0x000fca00078e000b */
[----:B------:R0:W-:Y:S01]  /*3bd0*/  @P0 STG.E.U16 desc[UR36][R2.64+0x70], R4 ;  /* 0x0000700402000986 */ /* 0x0001e2000c101524 */
[----:B------:R-:W-:Y:S05]  /*3be0*/  @!P1 BRA `(.L_x_100) ;  /* 0x0000000000049947 */ /* 0x000fea0003800000 */
[----:B------:R1:W5:Y:S02]  /*3bf0*/  LDG.E.LTC128B.U16 R19, desc[UR36][R8.64+0x72] ;  /* 0x0000722408137981 */ /* 0x000364000c1e1520 */
.L_x_100:
[----:B------:R-:W-:Y:S05]  /*3c00*/  BSYNC B1 ;  /* 0x0000000000017941 */ /* 0x000fea0003800000 */
.L_x_99:
[----:B------:R-:W-:Y:S05]  /*3c10*/  @!P1 BRA `(.L_x_101) ;  /* 0x0000000800909947 */ /* 0x000fea0003800000 */
[----:B-----5:R-:W-:-:S05]  /*3c20*/  HADD2.F32 R19, -RZ, R19.H0_H0 ;  /* 0x20000013ff137230 */ /* 0x020fca0000004100 */
[----:B------:R-:W-:-:S04]  /*3c30*/  FMUL R0, R19, R58 ;  /* 0x0000003a13007220 */ /* 0x000fc80000400000 */
[----:B------:R-:W-:-:S05]  /*3c40*/  FFMA R0, R55, R57, R0 ;  /* 0x0000003937007223 */ /* 0x000fca0000000000 */
[----:B------:R-:W-:-:S05]  /*3c50*/  F2FP.F16.F32.PACK_AB R0, RZ, R0 ;  /* 0x00000000ff00723e */ /* 0x000fca00000000ff */
[----:B------:R0:W-:Y:S01]  /*3c60*/  STG.E.U16 desc[UR36][R10.64+0x72], R0 ;  /* 0x000072000a007986 */ /* 0x0001e2000c101524 */
[----:B------:R-:W-:Y:S05]  /*3c70*/  BRA `(.L_x_101) ;  /* 0x0000000800787947 */ /* 0x000fea0003800000 */
.L_x_40:
[----:B------:R-:W-:Y:S01]  /*3c80*/  ISETP.GT.AND P2, PT, R3, 0x1, PT ;  /* 0x000000010300780c */ /* 0x000fe20003f44270 */
[----:B------:R-:W-:Y:S01]  /*3c90*/  ULDC.64 UR4, c[0x0][0x5c0] ;  /* 0x0001700000047ab9 */ /* 0x000fe20000000a00 */
[-C--:B------:R-:W-:Y:S01]  /*3ca0*/  FMUL R24, R24, R57.reuse ;  /* 0x0000003918187220 */ /* 0x080fe20000400000 */
[-C--:B------:R-:W-:Y:S01]  /*3cb0*/  FMUL R25, R25, R57.reuse ;  /* 0x0000003919197220 */ /* 0x080fe20000400000 */
[----:B------:R-:W-:Y:S01]  /*3cc0*/  ISETP.GT.AND P1, PT, R0, RZ, P2 ;  /* 0x000000ff0000720c */ /* 0x000fe20001724270 */
[-C--:B------:R-:W-:Y:S01]  /*3cd0*/  FMUL R26, R26, R57.reuse ;  /* 0x000000391a1a7220 */ /* 0x080fe20000400000 */
[----:B------:R-:W-:Y:S01]  /*3ce0*/  LEA R4, P4, R70, UR4, 0x1 ;  /* 0x0000000446047c11 */ /* 0x000fe2000f8808ff */
[-C--:B------:R-:W-:Y:S01]  /*3cf0*/  FMUL R27, R27, R57.reuse ;  /* 0x000000391b1b7220 */ /* 0x080fe20000400000 */
[----:B------:R-:W-:Y:S01]  /*3d00*/  F2FP.F16.F32.PACK_AB R24, RZ, R24 ;  /* 0x00000018ff18723e */ /* 0x000fe200000000ff */
[-C--:B------:R-:W-:Y:S01]  /*3d10*/  FMUL R28, R28, R57.reuse ;  /* 0x000000391c1c7220 */ /* 0x080fe20000400000 */
[----:B------:R-:W-:Y:S01]  /*3d20*/  LEA.HI.X R5, R70, UR5, R83, 0x1, P4 ;  /* 0x0000000546057c11 */ /* 0x000fe2000a0f0c53 */
[----:B------:R-:W-:Y:S01]  /*3d30*/  FMUL R29, R29, R57 ;  /* 0x000000391d1d7220 */ /* 0x000fe20000400000 */
[----:B------:R-:W-:Y:S01]  /*3d40*/  F2FP.F16.F32.PACK_AB R25, RZ, R25 ;  /* 0x00000019ff19723e */ /* 0x000fe200000000ff */
[-C--:B------:R-:W-:Y:S01]  /*3d50*/  FMUL R30, R30, R57.reuse ;  /* 0x000000391e1e7220 */ /* 0x080fe20000400000 */
[----:B------:R-:W-:Y:S01]  /*3d60*/  ISETP.GT.AND P2, PT, R0, 0x8, P2 ;  /* 0x000000080000780c */ /* 0x000fe20001744270 */
[----:B------:R-:W-:Y:S01]  /*3d70*/  @P3 STG.E.U16 desc[UR36][R4.64], R24 ;  /* 0x0000001804003986 */ /* 0x000fe2000c101524 */
[C---:B------:R-:W-:Y:S01]  /*3d80*/  SHF.L.U64.HI R77, R76.reuse, 0x4, R77 ;  /* 0x000000044c4d7819 */ /* 0x040fe2000001024d */
[-C--:B------:R-:W-:Y:S01]  /*3d90*/  FMUL R31, R31, R57.reuse ;  /* 0x000000391f1f7220 */ /* 0x080fe20000400000 */
[----:B------:R-:W-:Y:S01]  /*3da0*/  LEA R6, P3, R76, R4, 0x4 ;  /* 0x000000044c067211 */ /* 0x000fe200078620ff */
[----:B------:R-:W-:Y:S01]  /*3db0*/  @P1 STG.E.U16 desc[UR36][R4.64+0x2], R25 ;  /* 0x0000021904001986 */ /* 0x000fe2000c101524 */
[----:B------:R-:W-:Y:S01]  /*3dc0*/  ISETP.GT.AND P1, PT, R0, 0x8, P0 ;  /* 0x000000080000780c */ /* 0x000fe20000724270 */
[----:B------:R-:W-:Y:S01]  /*3dd0*/  FMUL R32, R32, R57 ;  /* 0x0000003920207220 */ /* 0x000fe20000400000 */
[----:B------:R-:W-:Y:S01]  /*3de0*/  F2FP.F16.F32.PACK_AB R26, RZ, R26 ;  /* 0x0000001aff1a723e */ /* 0x000fe200000000ff */
[----:B------:R-:W-:Y:S01]  /*3df0*/  IMAD.X R7, R77, 0x1, R5, P3 ;  /* 0x000000014d077824 */ /* 0x000fe200018e0605 */
[----:B------:R-:W-:Y:S01]  /*3e00*/  F2FP.F16.F32.PACK_AB R27, RZ, R27 ;  /* 0x0000001bff1b723e */ /* 0x000fe200000000ff */
[-C--:B------:R-:W-:Y:S01]  /*3e10*/  FMUL R33, R33, R57.reuse ;  /* 0x0000003921217220 */ /* 0x080fe20000400000 */
[----:B------:R-:W-:Y:S01]  /*3e20*/  ISETP.GT.AND P0, PT, R3, 0x8, PT ;  /* 0x000000080300780c */ /* 0x000fe20003f04270 */
[-C--:B------:R-:W-:Y:S01]  /*3e30*/  FMUL R34, R34, R57.reuse ;  /* 0x0000003922227220 */ /* 0x080fe20000400000 */
[----:B------:R-:W-:Y:S01]  /*3e40*/  F2FP.F16.F32.PACK_AB R28, RZ, R28 ;  /* 0x0000001cff1c723e */ /* 0x000fe200000000ff */
[-C--:B------:R-:W-:Y:S01]  /*3e50*/  FMUL R35, R35, R57.reuse ;  /* 0x0000003923237220 */ /* 0x080fe20000400000 */
[----:B------:R-:W-:Y:S01]  /*3e60*/  ISETP.GT.AND P4, PT, R0, RZ, P0 ;  /* 0x000000ff0000720c */ /* 0x000fe20000784270 */
[----:B------:R-:W-:Y:S01]  /*3e70*/  FMUL R36, R36, R57 ;  /* 0x0000003924247220 */ /* 0x000fe20000400000 */
[----:B------:R-:W-:Y:S01]  /*3e80*/  F2FP.F16.F32.PACK_AB R29, RZ, R29 ;  /* 0x0000001dff1d723e */ /* 0x000fe200000000ff */
[----:B------:R-:W-:Y:S01]  /*3e90*/  @P1 STG.E.U16 desc[UR36][R6.64], R26 ;  /* 0x0000001a06001986 */ /* 0x000fe2000c101524 */
[----:B------:R-:W-:Y:S01]  /*3ea0*/  ISETP.GT.AND P1, PT, R0, 0x8, P0 ;  /* 0x000000080000780c */ /* 0x000fe20000724270 */
[-C--:B------:R-:W-:Y:S01]  /*3eb0*/  FMUL R37, R37, R57.reuse ;  /* 0x0000003925257220 */ /* 0x080fe20000400000 */
[C---:B------:R-:W-:Y:S01]  /*3ec0*/  ISETP.GT.AND P0, PT, R3.reuse, 0x10, PT ;  /* 0x000000100300780c */ /* 0x040fe20003f04270 */
[----:B------:R-:W-:Y:S01]  /*3ed0*/  @P2 STG.E.U16 desc[UR36][R6.64+0x2], R27 ;  /* 0x0000021b06002986 */ /* 0x000fe2000c101524 */
[----:B------:R-:W-:Y:S01]  /*3ee0*/  ISETP.GT.AND P2, PT, R3, 0x9, PT ;  /* 0x000000090300780c */ /* 0x000fe20003f44270 */
[-C--:B------:R-:W-:Y:S01]  /*3ef0*/  FMUL R38, R38, R57.reuse ;  /* 0x0000003926267220 */ /* 0x080fe20000400000 */
[----:B------:R-:W-:Y:S01]  /*3f00*/  F2FP.F16.F32.PACK_AB R30, RZ, R30 ;  /* 0x0000001eff1e723e */ /* 0x000fe200000000ff */
[-C--:B------:R-:W-:Y:S01]  /*3f10*/  FMUL R39, R39, R57.reuse ;  /* 0x0000003927277220 */ /* 0x080fe20000400000 */
[C---:B------:R-:W-:Y:S01]  /*3f20*/  ISETP.GT.AND P3, PT, R0.reuse, RZ, P2 ;  /* 0x000000ff0000720c */ /* 0x040fe20001764270 */
[----:B------:R-:W-:Y:S01]  /*3f30*/  @P4 STG.E.U16 desc[UR36][R4.64+0x10], R28 ;  /* 0x0000101c04004986 */ /* 0x000fe2000c101524 */
[----:B------:R-:W-:Y:S01]  /*3f40*/  ISETP.GT.AND P2, PT, R0, 0x8, P2 ;  /* 0x000000080000780c */ /* 0x000fe20001744270 */
[----:B------:R-:W-:Y:S01]  /*3f50*/  FMUL R40, R40, R57 ;  /* 0x0000003928287220 */ /* 0x000fe20000400000 */
[----:B------:R-:W-:Y:S01]  /*3f60*/  F2FP.F16.F32.PACK_AB R31, RZ, R31 ;  /* 0x0000001fff1f723e */ /* 0x000fe200000000ff */
[-C--:B------:R-:W-:Y:S01]  /*3f70*/  FMUL R41, R41, R57.reuse ;  /* 0x0000003929297220 */ /* 0x080fe20000400000 */
[----:B------:R-:W-:Y:S01]  /*3f80*/  ISETP.GT.AND P4, PT, R0, RZ, P0 ;  /* 0x000000ff0000720c */ /* 0x000fe20000784270 */
[-C--:B------:R-:W-:Y:S01]  /*3f90*/  FMUL R42, R42, R57.reuse ;  /* 0x000000392a2a7220 */ /* 0x080fe20000400000 */
[----:B------:R-:W-:Y:S01]  /*3fa0*/  F2FP.F16.F32.PACK_AB R32, RZ, R32 ;  /* 0x00000020ff20723e */ /* 0x000fe200000000ff */
[----:B------:R-:W-:Y:S01]  /*3fb0*/  FMUL R43, R43, R57 ;  /* 0x000000392b2b7220 */ /* 0x000fe20000400000 */
[----:B------:R-:W-:Y:S01]  /*3fc0*/  F2FP.F16.F32.PACK_AB R33, RZ, R33 ;  /* 0x00000021ff21723e */ /* 0x000fe200000000ff */
[-C--:B------:R-:W-:Y:S01]  /*3fd0*/  FMUL R44, R44, R57.reuse ;  /* 0x000000392c2c7220 */ /* 0x080fe20000400000 */
[----:B------:R-:W-:Y:S01]  /*3fe0*/  F2FP.F16.F32.PACK_AB R34, RZ, R34 ;  /* 0x00000022ff22723e */ /* 0x000fe200000000ff */
[----:B------:R-:W-:Y:S01]  /*3ff0*/  @P3 STG.E.U16 desc[UR36][R4.64+0x12], R29 ;  /* 0x0000121d04003986 */ /* 0x000fe2000c101524 */
[----:B------:R-:W-:Y:S01]  /*4000*/  ISETP.GT.AND P3, PT, R3, 0x11, PT ;  /* 0x000000110300780c */ /* 0x000fe20003f64270 */
[----:B------:R-:W-:Y:S01]  /*4010*/  FMUL R45, R45, R57 ;  /* 0x000000392d2d7220 */ /* 0x000fe20000400000 */
[----:B------:R-:W-:Y:S01]  /*4020*/  F2FP.F16.F32.PACK_AB R35, RZ, R35 ;  /* 0x00000023ff23723e */ /* 0x000fe200000000ff */
[----:B------:R-:W-:Y:S01]  /*4030*/  @P1 STG.E.U16 desc[UR36][R6.64+0x10], R30 ;  /* 0x0000101e06001986 */ /* 0x000fe2000c101524 */
[----:B------:R-:W-:Y:S01]  /*4040*/  ISETP.GT.AND P1, PT, R0, 0x8, P0 ;  /* 0x000000080000780c */ /* 0x000fe20000724270 */
[-C--:B------:R-:W-:Y:S01]  /*4050*/  FMUL R46, R46, R57.reuse ;  /* 0x000000392e2e7220 */ /* 0x080fe20000400000 */
[----:B------:R-:W-:Y:S01]  /*4060*/  ISETP.GT.AND P0, PT, R3, 0x18, PT ;  /* 0x000000180300780c */ /* 0x000fe20003f04270 */
[----:B------:R-:W-:Y:S01]  /*4070*/  @P2 STG.E.U16 desc[UR36][R6.64+0x12], R31 ;  /* 0x0000121f06002986 */ /* 0x000fe2000c101524 */
[C---:B------:R-:W-:Y:S01]  /*4080*/  ISETP.GT.AND P2, PT, R0.reuse, RZ, P3 ;  /* 0x000000ff0000720c */ /* 0x040fe20001f44270 */
[-C--:B------:R-:W-:Y:S01]  /*4090*/  FMUL R47, R47, R57.reuse ;  /* 0x000000392f2f7220 */ /* 0x080fe20000400000 */
[C---:B------:R-:W-:Y:S01]  /*40a0*/  ISETP.GT.AND P3, PT, R0.reuse, 0x8, P3 ;  /* 0x000000080000780c */ /* 0x040fe20001f64270 */
[----:B------:R-:W-:Y:S01]  /*40b0*/  @P4 STG.E.U16 desc[UR36][R4.64+0x20], R32 ;  /* 0x0000202004004986 */ /* 0x000fe2000c101524 */
[----:B------:R-:W-:Y:S01]  /*40c0*/  ISETP.GT.AND P4, PT, R0, RZ, P0 ;  /* 0x000000ff0000720c */ /* 0x000fe20000784270 */
[-C--:B------:R-:W-:Y:S01]  /*40d0*/  FMUL R48, R48, R57.reuse ;  /* 0x0000003930307220 */ /* 0x080fe20000400000 */
[----:B------:R-:W-:Y:S01]  /*40e0*/  F2FP.F16.F32.PACK_AB R36, RZ, R36 ;  /* 0x00000024ff24723e */ /* 0x000fe200000000ff */
[----:B------:R-:W-:Y:S01]  /*40f0*/  FMUL R49, R49, R57 ;  /* 0x0000003931317220 */ /* 0x000fe20000400000 */
[----:B------:R-:W-:Y:S01]  /*4100*/  F2FP.F16.F32.PACK_AB R37, RZ, R37 ;  /* 0x00000025ff25723e */ /* 0x000fe200000000ff */
[-C--:B------:R-:W-:Y:S01]  /*4110*/  FMUL R50, R50, R57.reuse ;  /* 0x0000003932327220 */ /* 0x080fe20000400000 */
[----:B------:R-:W-:Y:S01]  /*4120*/  F2FP.F16.F32.PACK_AB R38, RZ, R38 ;  /* 0x00000026ff26723e */ /* 0x000fe200000000ff */
[----:B------:R-:W-:Y:S01]  /*4130*/  FMUL R51, R51, R57 ;  /* 0x0000003933337220 */ /* 0x000fe20000400000 */
[----:B------:R-:W-:Y:S01]  /*4140*/  F2FP.F16.F32.PACK_AB R39, RZ, R39 ;  /* 0x00000027ff27723e */ /* 0x000fe200000000ff */
[----:B------:R-:W-:Y:S01]  /*4150*/  @P2 STG.E.U16 desc[UR36][R4.64+0x22], R33 ;  /* 0x0000222104002986 */ /* 0x000fe2000c101524 */
[----:B------:R-:W-:Y:S01]  /*4160*/  F2FP.F16.F32.PACK_AB R40, RZ, R40 ;  /* 0x00000028ff28723e */ /* 0x000fe200000000ff */
        /* <DEDUP_REMOVED lines=10> */
[----:B------:R-:W-:Y:S01]  /*4210*/  @P4 STG.E.U16 desc[UR36][R4.64+0x30], R36 ;  /* 0x0000302404004986 */ /* 0x000fe2000c101524 */
[C---:B------:R-:W-:Y:S01]  /*4220*/  ISETP.GT.AND P2, PT, R0.reuse, RZ, P3 ;  /* 0x000000ff0000720c */ /* 0x040fe20001f44270 */
[----:B------:R-:W-:Y:S01]  /*4230*/  FMUL R55, R55, R57 ;  /* 0x0000003937377220 */ /* 0x000fe20000400000 */
[----:B------:R-:W-:-:S02]  /*4240*/  ISETP.GT.AND P4, PT, R0, 0x8, P3 ;  /* 0x000000080000780c */ /* 0x000fc40001f84270 */
[C---:B------:R-:W-:Y:S02]  /*4250*/  ISETP.GT.AND P3, PT, R0.reuse, RZ, P0 ;  /* 0x000000ff0000720c */ /* 0x040fe40000764270 */
[----:B------:R-:W-:Y:S02]  /*4260*/  ISETP.GT.AND P0, PT, R0, 0x8, P0 ;  /* 0x000000080000780c */ /* 0x000fe40000704270 */
[----:B------:R-:W-:Y:S02]  /*4270*/  F2FP.F16.F32.PACK_AB R43, RZ, R43 ;  /* 0x0000002bff2b723e */ /* 0x000fe400000000ff */
[----:B------:R-:W-:Y:S02]  /*4280*/  F2FP.F16.F32.PACK_AB R44, RZ, R44 ;  /* 0x0000002cff2c723e */ /* 0x000fe400000000ff */
[----:B------:R-:W-:Y:S01]  /*4290*/  F2FP.F16.F32.PACK_AB R45, RZ, R45 ;  /* 0x0000002dff2d723e */ /* 0x000fe200000000ff */
[----:B------:R-:W-:Y:S01]  /*42a0*/  @P2 STG.E.U16 desc[UR36][R4.64+0x32], R37 ;  /* 0x0000322504002986 */ /* 0x000fe2000c101524 */
[----:B------:R-:W-:-:S02]  /*42b0*/  F2FP.F16.F32.PACK_AB R46, RZ, R46 ;  /* 0x0000002eff2e723e */ /* 0x000fc400000000ff */
[----:B------:R-:W-:Y:S01]  /*42c0*/  F2FP.F16.F32.PACK_AB R47, RZ, R47 ;  /* 0x0000002fff2f723e */ /* 0x000fe200000000ff */
[----:B------:R-:W-:Y:S01]  /*42d0*/  @P1 STG.E.U16 desc[UR36][R6.64+0x30], R38 ;  /* 0x0000302606001986 */ /* 0x000fe2000c101524 */
[C---:B------:R-:W-:Y:S02]  /*42e0*/  ISETP.GT.AND P1, PT, R3.reuse, 0x28, PT ;  /* 0x000000280300780c */ /* 0x040fe40003f24270 */
[----:B------:R-:W-:Y:S01]  /*42f0*/  F2FP.F16.F32.PACK_AB R48, RZ, R48 ;  /* 0x00000030ff30723e */ /* 0x000fe200000000ff */
[----:B------:R-:W-:Y:S01]  /*4300*/  @P4 STG.E.U16 desc[UR36][R6.64+0x32], R39 ;  /* 0x0000322706004986 */ /* 0x000fe2000c101524 */
[----:B------:R-:W-:Y:S02]  /*4310*/  ISETP.GT.AND P4, PT, R3, 0x21, PT ;  /* 0x000000210300780c */ /* 0x000fe40003f84270 */
[----:B------:R-:W-:Y:S01]  /*4320*/  F2FP.F16.F32.PACK_AB R49, RZ, R49 ;  /* 0x00000031ff31723e */ /* 0x000fe200000000ff */
[----:B------:R-:W-:Y:S01]  /*4330*/  @P3 STG.E.U16 desc[UR36][R4.64+0x40], R40 ;  /* 0x0000402804003986 */ /* 0x000fe2000c101524 */
[----:B------:R-:W-:-:S02]  /*4340*/  ISETP.GT.AND P2, PT, R0, RZ, P4 ;  /* 0x000000ff0000720c */ /* 0x000fc40002744270 */
[C---:B------:R-:W-:Y:S02]  /*4350*/  ISETP.GT.AND P4, PT, R0.reuse, 0x8, P4 ;  /* 0x000000080000780c */ /* 0x040fe40002784270 */
        /* <DEDUP_REMOVED lines=12> */
[C---:B------:R-:W-:Y:S02]  /*4420*/  ISETP.GT.AND P2, PT, R0.reuse, RZ, P0 ;  /* 0x000000ff0000720c */ /* 0x040fe40000744270 */
[----:B------:R-:W-:Y:S01]  /*4430*/  ISETP.GT.AND P0, PT, R0, 0x8, P0 ;  /* 0x000000080000780c */ /* 0x000fe20000704270 */
[----:B------:R-:W-:Y:S01]  /*4440*/  @P3 STG.E.U16 desc[UR36][R4.64+0x50], R44 ;  /* 0x0000502c04003986 */ /* 0x000fe2000c101524 */
[----:B------:R-:W-:-:S04]  /*4450*/  ISETP.GT.AND P3, PT, R3, 0x30, PT ;  /* 0x000000300300780c */ /* 0x000fc80003f64270 */
[C---:B------:R-:W-:Y:S02]  /*4460*/  ISETP.GT.AND P4, PT, R0.reuse, RZ, P3 ;  /* 0x000000ff0000720c */ /* 0x040fe40001f84270 */
[----:B------:R-:W-:-:S03]  /*4470*/  ISETP.GT.AND P3, PT, R0, 0x8, P3 ;  /* 0x000000080000780c */ /* 0x000fc60001f64270 */
[----:B------:R-:W-:Y:S01]  /*4480*/  @P2 STG.E.U16 desc[UR36][R4.64+0x52], R45 ;  /* 0x0000522d04002986 */ /* 0x000fe2000c101524 */
[----:B------:R-:W-:-:S03]  /*4490*/  ISETP.GT.AND P2, PT, R3, 0x39, PT ;  /* 0x000000390300780c */ /* 0x000fc60003f44270 */
[----:B------:R-:W-:Y:S01]  /*44a0*/  @P1 STG.E.U16 desc[UR36][R6.64+0x50], R46 ;  /* 0x0000502e06001986 */ /* 0x000fe2000c101524 */
[----:B------:R-:W-:-:S03]  /*44b0*/  ISETP.GT.AND P1, PT, R3, 0x38, PT ;  /* 0x000000380300780c */ /* 0x000fc60003f24270 */
[----:B------:R-:W-:Y:S01]  /*44c0*/  @P0 STG.E.U16 desc[UR36][R6.64+0x52], R47 ;  /* 0x0000522f06000986 */ /* 0x000fe2000c101524 */
[----:B------:R-:W-:-:S03]  /*44d0*/  ISETP.GT.AND P0, PT, R3, 0x31, PT ;  /* 0x000000310300780c */ /* 0x000fc60003f04270 */
[----:B------:R-:W-:Y:S01]  /*44e0*/  @P4 STG.E.U16 desc[UR36][R4.64+0x60], R48 ;  /* 0x0000603004004986 */ /* 0x000fe2000c101524 */
[C---:B------:R-:W-:Y:S02]  /*44f0*/  ISETP.GT.AND P4, PT, R0.reuse, RZ, P0 ;  /* 0x000000ff0000720c */ /* 0x040fe40000784270 */
[----:B------:R-:W-:-:S11]  /*4500*/  ISETP.GT.AND P0, PT, R0, 0x8, P0 ;  /* 0x000000080000780c */ /* 0x000fd60000704270 */
[----:B------:R-:W-:Y:S02]  /*4510*/  @P4 IMAD.MOV.U32 R2, RZ, RZ, R4 ;  /* 0x000000ffff024224 */ /* 0x000fe400078e0004 */
[----:B------:R-:W-:-:S05]  /*4520*/  @P4 IMAD.MOV.U32 R3, RZ, RZ, R5 ;  /* 0x000000ffff034224 */ /* 0x000fca00078e0005 */
[----:B------:R1:W-:Y:S01]  /*4530*/  @P4 STG.E.U16 desc[UR36][R2.64+0x62], R49 ;  /* 0x0000623102004986 */ /* 0x0003e2000c101524 */
[C---:B------:R-:W-:Y:S02]  /*4540*/  ISETP.GT.AND P4, PT, R0.reuse, RZ, P2 ;  /* 0x000000ff0000720c */ /* 0x040fe40001784270 */
[----:B------:R-:W-:Y:S01]  /*4550*/  ISETP.GT.AND P2, PT, R0, 0x8, P2 ;  /* 0x000000080000780c */ /* 0x000fe20001744270 */
[----:B-1----:R-:W-:Y:S02]  /*4560*/  @P3 IMAD.MOV.U32 R2, RZ, RZ, R6 ;  /* 0x000000ffff023224 */ /* 0x002fe400078e0006 */
[----:B------:R-:W-:-:S05]  /*4570*/  @P3 IMAD.MOV.U32 R3, RZ, RZ, R7 ;  /* 0x000000ffff033224 */ /* 0x000fca00078e0007 */
[----:B------:R1:W-:Y:S01]  /*4580*/  @P3 STG.E.U16 desc[UR36][R2.64+0x60], R50 ;  /* 0x0000603202003986 */ /* 0x0003e2000c101524 */
[C---:B------:R-:W-:Y:S02]  /*4590*/  ISETP.GT.AND P3, PT, R0.reuse, RZ, P1 ;  /* 0x000000ff0000720c */ /* 0x040fe40000f64270 */
[----:B------:R-:W-:Y:S01]  /*45a0*/  ISETP.GT.AND P1, PT, R0, 0x8, P1 ;  /* 0x000000080000780c */ /* 0x000fe20000f24270 */
[----:B-1----:R-:W-:Y:S02]  /*45b0*/  @P0 IMAD.MOV.U32 R2, RZ, RZ, R6 ;  /* 0x000000ffff020224 */ /* 0x002fe400078e0006 */
[----:B------:R-:W-:-:S05]  /*45c0*/  @P0 IMAD.MOV.U32 R3, RZ, RZ, R7 ;  /* 0x000000ffff030224 */ /* 0x000fca00078e0007 */
[----:B------:R1:W-:Y:S03]  /*45d0*/  @P0 STG.E.U16 desc[UR36][R2.64+0x62], R51 ;  /* 0x0000623302000986 */ /* 0x0003e6000c101524 */
[----:B-1----:R-:W-:Y:S02]  /*45e0*/  @P3 IMAD.MOV.U32 R2, RZ, RZ, R4 ;  /* 0x000000ffff023224 */ /* 0x002fe400078e0004 */
[----:B------:R-:W-:-:S05]  /*45f0*/  @P3 IMAD.MOV.U32 R3, RZ, RZ, R5 ;  /* 0x000000ffff033224 */ /* 0x000fca00078e0005 */
[----:B------:R1:W-:Y:S04]  /*4600*/  @P3 STG.E.U16 desc[UR36][R2.64+0x70], R52 ;  /* 0x0000703402003986 */ /* 0x0003e8000c101524 */
[----:B------:R2:W-:Y:S01]  /*4610*/  @P4 STG.E.U16 desc[UR36][R4.64+0x72], R53 ;  /* 0x0000723504004986 */ /* 0x0005e2000c101524 */
[----:B-1----:R-:W-:Y:S02]  /*4620*/  @P1 IMAD.MOV.U32 R2, RZ, RZ, R6 ;  /* 0x000000ffff021224 */ /* 0x002fe400078e0006 */
[----:B------:R-:W-:-:S05]  /*4630*/  @P1 IMAD.MOV.U32 R3, RZ, RZ, R7 ;  /* 0x000000ffff031224 */ /* 0x000fca00078e0007 */
[----:B------:R2:W-:Y:S04]  /*4640*/  @P1 STG.E.U16 desc[UR36][R2.64+0x70], R54 ;  /* 0x0000703602001986 */ /* 0x0005e8000c101524 */
[----:B------:R2:W-:Y:S02]  /*4650*/  @P2 STG.E.U16 desc[UR36][R6.64+0x72], R55 ;  /* 0x0000723706002986 */ /* 0x0005e4000c101524 */
.L_x_101:
[----:B------:R-:W-:Y:S05]  /*4660*/  BSYNC B0 ;  /* 0x0000000000007941 */ /* 0x000fea0003800000 */
.L_x_39:
[----:B0-2---:R-:W2:Y:S01]  /*4670*/  LDL.64 R2, [R1] ;  /* 0x0000000001027983 */ /* 0x005ea20000100a00 */
[----:B------:R-:W-:Y:S01]  /*4680*/  ULDC.64 UR4, c[0x0][0x650] ;  /* 0x0001940000047ab9 */ /* 0x000fe20000000a00 */
[----:B------:R0:W-:Y:S01]  /*4690*/  SYNCS.ARRIVE.TRANS64.A1T0 RZ, [R65+UR47], RZ ;  /* 0x000000ff41ff79a7 */ /* 0x0001e2000810002f */
[----:B------:R-:W-:Y:S01]  /*46a0*/  PRMT R0, RZ, 0x7610, R0 ;  /* 0x00007610ff007816 */ /* 0x000fe20000000000 */
[----:B-----5:R-:W-:Y:S02]  /*46b0*/  IMAD.MOV.U32 R19, RZ, RZ, -0x1 ;  /* 0xffffffffff137424 */ /* 0x020fe400078e00ff */
[----:B------:R-:W-:Y:S01]  /*46c0*/  IMAD.MOV.U32 R22, RZ, RZ, -0x1 ;  /* 0xffffffffff167424 */ /* 0x000fe200078e00ff */
[----:B--2---:R-:W-:-:S04]  /*46d0*/  LEA R18, P0, R2, R18, 0x1 ;  /* 0x0000001202127211 */ /* 0x004fc800078008ff */
[----:B------:R-:W-:Y:S01]  /*46e0*/  LEA.HI.X R17, R2, R17, R23, 0x1, P0 ;  /* 0x0000001102117211 */ /* 0x000fe200000f0c17 */
[----:B------:R-:W-:Y:S01]  /*46f0*/  IMAD.MOV.U32 R2, RZ, RZ, -0x1 ;  /* 0xffffffffff027424 */ /* 0x000fe200078e00ff */
[----:B------:R-:W-:-:S04]  /*4700*/  ISETP.GE.U32.AND P0, PT, R18, UR4, PT ;  /* 0x0000000412007c0c */ /* 0x000fc8000bf06070 */
[----:B------:R-:W-:-:S13]  /*4710*/  ISETP.GE.U32.AND.EX P0, PT, R17, UR5, PT, P0 ;  /* 0x0000000511007c0c */ /* 0x000fda000bf06100 */
[----:B0-----:R-:W-:Y:S05]  /*4720*/  @P0 BRA `(.L_x_102) ;  /* 0x0000000400700947 */ /* 0x001fea0003800000 */
[----:B------:R-:W0:Y:S01]  /*4730*/  S2R R10, SR_CTAID.X ;  /* 0x00000000000a7919 */ /* 0x000e220000002500 */
[----:B-1-34-:R-:W1:Y:S01]  /*4740*/  LDC.64 R8, c[0x0][0x628] ;  /* 0x00018a00ff087b82 */ /* 0x01ae620000000a00 */
[----:B------:R-:W-:Y:S01]  /*4750*/  ULDC UR4, c[0x0][0x150] ;  /* 0x0000540000047ab9 */ /* 0x000fe20000000800 */
[----:B------:R-:W-:Y:S01]  /*4760*/  IMAD.MOV.U32 R6, RZ, RZ, R18 ;  /* 0x000000ffff067224 */ /* 0x000fe200078e0012 */
[----:B------:R-:W2:Y:S01]  /*4770*/  S2R R20, SR_CTAID.Y ;  /* 0x0000000000147919 */ /* 0x000ea20000002600 */
[----:B------:R-:W-:-:S04]  /*4780*/  IMAD.MOV.U32 R7, RZ, RZ, R17 ;  /* 0x000000ffff077224 */ /* 0x000fc800078e0011 */
[----:B------:R-:W3:Y:S08]  /*4790*/  LDC R15, c[0x0][0x144] ;  /* 0x00005100ff0f7b82 */ /* 0x000ef00000000800 */
[----:B------:R-:W4:Y:S08]  /*47a0*/  LDC R0, c[0x0][0x630] ;  /* 0x00018c00ff007b82 */ /* 0x000f300000000800 */
[----:B------:R-:W2:Y:S01]  /*47b0*/  LDC.64 R12, c[0x0][0x620] ;  /* 0x00018800ff0c7b82 */ /* 0x000ea20000000a00 */
[----:B-1----:R-:W-:-:S04]  /*47c0*/  ISETP.NE.U32.AND P0, PT, R8, RZ, PT ;  /* 0x000000ff0800720c */ /* 0x002fc80003f05070 */
[----:B------:R-:W-:Y:S02]  /*47d0*/  ISETP.NE.AND.EX P0, PT, R9, RZ, PT, P0 ;  /* 0x000000ff0900720c */ /* 0x000fe40003f05300 */
[----:B0-----:R-:W-:-:S05]  /*47e0*/  I2FP.F32.U32 R2, R10 ;  /* 0x0000000a00027245 */ /* 0x001fca0000201000 */
[----:B------:R-:W-:-:S04]  /*47f0*/  FMUL R2, R2, UR4 ;  /* 0x0000000402027c20 */ /* 0x000fc80008400000 */
[----:B------:R0:W1:Y:S02]  /*4800*/  F2I.U32.TRUNC.NTZ R14, R2 ;  /* 0x00000002000e7305 */ /* 0x000064000020f000 */
[----:B---34-:R-:W-:Y:S05]  /*4810*/  @!P0 BRA `(.L_x_103) ;  /* 0x0000000000288947 */ /* 0x018fea0003800000 */
[----:B------:R-:W3:Y:S02]  /*4820*/  LDC R3, c[0x0][0x634] ;  /* 0x00018d00ff037b82 */ /* 0x000ee40000000800 */
[----:B---3--:R-:W-:-:S05]  /*4830*/  IADD3 R7, P0, R18, R3, RZ ;  /* 0x0000000312077210 */ /* 0x008fca0007f1e0ff */
[----:B------:R-:W-:-:S04]  /*4840*/  IMAD.X R11, RZ, RZ, R17, P0 ;  /* 0x000000ffff0b7224 */ /* 0x000fc800000e0611 */
[----:B0-----:R-:W-:-:S04]  /*4850*/  IMAD.WIDE.U32 R2, R11, R8, RZ ;  /* 0x000000080b027225 */ /* 0x001fc800078e00ff */
[----:B------:R-:W-:-:S04]  /*4860*/  IMAD.WIDE.U32 R4, P0, R7, R9, R2 ;  /* 0x0000000907047225 */ /* 0x000fc80007800002 */
[----:B------:R-:W-:-:S04]  /*4870*/  IMAD.WIDE.U32 R2, R7, R8, RZ ;  /* 0x0000000807027225 */ /* 0x000fc800078e00ff */
[----:B------:R-:W-:Y:S01]  /*4880*/  IMAD.X R7, RZ, RZ, RZ, P0 ;  /* 0x000000ffff077224 */ /* 0x000fe200000e06ff */
[----:B------:R-:W-:Y:S01]  /*4890*/  IADD3 RZ, P0, R3, R4, RZ ;  /* 0x0000000403ff7210 */ /* 0x000fe20007f1e0ff */
[----:B------:R-:W-:-:S04]  /*48a0*/  IMAD.MOV.U32 R6, RZ, RZ, R5 ;  /* 0x000000ffff067224 */ /* 0x000fc800078e0005 */
[----:B------:R-:W-:-:S08]  /*48b0*/  IMAD.WIDE.U32.X R6, R11, R9, R6, P0 ;  /* 0x000000090b067225 */ /* 0x000fd000000e0406 */
.L_x_103:
[----:B------:R-:W3:Y:S01]  /*48c0*/  LDC.64 R26, c[0x0][0x640] ;  /* 0x00019000ff1a7b82 */ /* 0x000ee20000000a00 */
[-C--:B------:R-:W-:Y:S01]  /*48d0*/  SHF.R.U64 R11, R6, R0.reuse, R7 ;  /* 0x00000000060b7219 */ /* 0x080fe20000001207 */
[----:B------:R-:W-:Y:S01]  /*48e0*/  IMAD.MOV.U32 R19, RZ, RZ, R17 ;  /* 0x000000ffff137224 */ /* 0x000fe200078e0011 */
[----:B------:R-:W-:Y:S01]  /*48f0*/  SHF.R.U32.HI R0, RZ, R0, R7 ;  /* 0x00000000ff007219 */ /* 0x000fe20000011607 */
[----:B-1----:R-:W-:Y:S01]  /*4900*/  IMAD.MOV R14, RZ, RZ, -R14 ;  /* 0x000000ffff0e7224 */ /* 0x002fe200078e0a0e */
[----:B------:R-:W-:Y:S01]  /*4910*/  IADD3 R5, P0, RZ, -R11, RZ ;  /* 0x8000000bff057210 */ /* 0x000fe20007f1e0ff */
[----:B------:R-:W-:Y:S01]  /*4920*/  ULDC UR4, c[0x0][0x154] ;  /* 0x0000550000047ab9 */ /* 0x000fe20000000800 */
[----:B------:R-:W-:Y:S01]  /*4930*/  IMAD.MOV.U32 R7, RZ, RZ, 0x1 ;  /* 0x00000001ff077424 */ /* 0x000fe200078e00ff */
[----:B------:R-:W1:Y:S01]  /*4940*/  LDC R4, c[0x0][0x618] ;  /* 0x00018600ff047b82 */ /* 0x000e620000000800 */
[----:B------:R-:W-:Y:S02]  /*4950*/  IMAD R22, R15, R14, R10 ;  /* 0x0000000e0f167224 */ /* 0x000fe400078e020a */
[----:B------:R-:W-:-:S04]  /*4960*/  IMAD.X R3, RZ, RZ, ~R0, P0 ;  /* 0x000000ffff037224 */ /* 0x000fc800000e0e00 */
[-C--:B--2---:R-:W-:Y:S01]  /*4970*/  IMAD R0, R3, R12.reuse, RZ ;  /* 0x0000000c03007224 */ /* 0x084fe200078e02ff */
[----:B------:R-:W2:Y:S01]  /*4980*/  LDC R6, c[0x0][0x608] ;  /* 0x00018200ff067b82 */ /* 0x000ea20000000800 */
[----:B0-----:R-:W-:-:S04]  /*4990*/  IMAD.WIDE.U32 R2, R5, R12, R18 ;  /* 0x0000000c05027225 */ /* 0x001fc800078e0012 */
[----:B------:R-:W-:Y:S01]  /*49a0*/  IMAD R5, R5, R13, R0 ;  /* 0x0000000d05057224 */ /* 0x000fe200078e0200 */
[----:B------:R-:W-:Y:S02]  /*49b0*/  I2FP.F32.U32 R0, R20 ;  /* 0x0000001400007245 */ /* 0x000fe40000201000 */
[----:B------:R-:W0:Y:S01]  /*49c0*/  LDC R24, c[0x0][0x658] ;  /* 0x00019600ff187b82 */ /* 0x000e220000000800 */
[----:B------:R-:W-:Y:S01]  /*49d0*/  IMAD.IADD R3, R3, 0x1, R5 ;  /* 0x0000000103037824 */ /* 0x000fe200078e0205 */
[----:B---3--:R-:W-:Y:S01]  /*49e0*/  ISETP.NE.U32.AND P0, PT, R26, RZ, PT ;  /* 0x000000ff1a00720c */ /* 0x008fe20003f05070 */
[----:B------:R-:W-:Y:S01]  /*49f0*/  FMUL R0, R0, UR4 ;  /* 0x0000000400007c20 */ /* 0x000fe20008400000 */
[----:B------:R-:W-:Y:S02]  /*4a00*/  IMAD.MOV.U32 R5, RZ, RZ, -0x1 ;  /* 0xffffffffff057424 */ /* 0x000fe400078e00ff */
[----:B------:R-:W-:Y:S01]  /*4a10*/  ISETP.NE.AND.EX P0, PT, R27, RZ, PT, P0 ;  /* 0x000000ff1b00720c */ /* 0x000fe20003f05300 */
[----:B------:R3:W4:Y:S01]  /*4a20*/  F2I.U32.TRUNC.NTZ R12, R0 ;  /* 0x00000000000c7305 */ /* 0x000722000020f000 */
[----:B------:R-:W3:Y:S01]  /*4a30*/  LDC R15, c[0x0][0x148] ;  /* 0x00005200ff0f7b82 */ /* 0x000ee20000000800 */
[----:B-1----:R-:W-:-:S02]  /*4a40*/  SHF.R.U64 R10, R2, R4, R3 ;  /* 0x00000004020a7219 */ /* 0x002fc40000001203 */
[----:B------:R-:W-:-:S05]  /*4a50*/  SHF.R.U32.HI R3, RZ, R4, R3 ;  /* 0x00000004ff037219 */ /* 0x000fca0000011603 */
[----:B------:R-:W1:Y:S01]  /*4a60*/  LDC R14, c[0x0][0x600] ;  /* 0x00018000ff0e7b82 */ /* 0x000e620000000800 */
[-CC-:B--2---:R-:W-:Y:S02]  /*4a70*/  SHF.R.U64 R8, R10, R6.reuse, R3.reuse ;  /* 0x000000060a087219 */ /* 0x184fe40000001203 */
[----:B------:R-:W-:-:S05]  /*4a80*/  SHF.R.U32.HI R3, RZ, R6, R3 ;  /* 0x00000006ff037219 */ /* 0x000fca0000011603 */
[----:B------:R-:W2:Y:S01]  /*4a90*/  LDC R21, c[0x0][0x648] ;  /* 0x00019200ff157b82 */ /* 0x000ea20000000800 */
[-CC-:B0-----:R-:W-:Y:S02]  /*4aa0*/  SHF.R.U64 R13, R8, R24.reuse, R3.reuse ;  /* 0x00000018080d7219 */ /* 0x181fe40000001203 */
[-C--:B------:R-:W-:Y:S02]  /*4ab0*/  SHF.L.U32 R5, R5, R24.reuse, RZ ;  /* 0x0000001805057219 */ /* 0x080fe400000006ff */
[-C--:B------:R-:W-:Y:S01]  /*4ac0*/  SHF.R.U32.HI R3, RZ, R24.reuse, R3 ;  /* 0x00000018ff037219 */ /* 0x080fe20000011603 */
[----:B------:R-:W-:Y:S01]  /*4ad0*/  IMAD.MOV.U32 R2, RZ, RZ, R13 ;  /* 0x000000ffff027224 */ /* 0x000fe200078e000d */
[----:B------:R-:W-:Y:S01]  /*4ae0*/  SHF.L.U32 R24, R7, R24, RZ ;  /* 0x0000001807187219 */ /* 0x000fe200000006ff */
[----:B------:R-:W0:Y:S01]  /*4af0*/  LDC R25, c[0x0][0x638] ;  /* 0x00018e00ff197b82 */ /* 0x000e220000000800 */
[----:B------:R-:W-:-:S07]  /*4b00*/  LOP3.LUT R19, RZ, R5, RZ, 0x33, !PT ;  /* 0x00000005ff137212 */ /* 0x000fce00078e33ff */
[----:B------:R-:W0:Y:S01]  /*4b10*/  LDC R28, c[0x0][0x610] ;  /* 0x00018400ff1c7b82 */ /* 0x000e220000000800 */
[----:B----4-:R-:W-:Y:S05]  /*4b20*/  @!P0 BRA `(.L_x_104) ;  /* 0x0000000000288947 */ /* 0x010fea0003800000 */
[----:B---3--:R-:W3:Y:S02]  /*4b30*/  LDC R0, c[0x0][0x64c] ;  /* 0x00019300ff007b82 */ /* 0x008ee40000000800 */
        /* <DEDUP_REMOVED lines=9> */
.L_x_104:
[----:B------:R-:W4:Y:S01]  /*4bd0*/  LDC R4, c[0x0][0x65c] ;  /* 0x00019700ff047b82 */ /* 0x000f220000000800 */
[----:B--23--:R-:W-:Y:S01]  /*4be0*/  SHF.R.U64 R0, R2, R21, R3 ;  /* 0x0000001502007219 */ /* 0x00cfe20000001203 */
[----:B-1----:R-:W-:Y:S01]  /*4bf0*/  VIADD R3, R14, 0xffffffff ;  /* 0xffffffff0e037836 */ /* 0x002fe20000000000 */
[----:B------:R-:W-:Y:S01]  /*4c00*/  LOP3.LUT R19, R8, R19, RZ, 0xc0, !PT ;  /* 0x0000001308137212 */ /* 0x000fe200078ec0ff */
[----:B------:R-:W-:Y:S02]  /*4c10*/  IMAD.MOV R12, RZ, RZ, -R12 ;  /* 0x000000ffff0c7224 */ /* 0x000fe400078e0a0c */
[----:B------:R-:W-:Y:S01]  /*4c20*/  IMAD.MOV R2, RZ, RZ, -R0 ;  /* 0x000000ffff027224 */ /* 0x000fe200078e0a00 */
[----:B------:R-:W-:Y:S01]  /*4c30*/  LOP3.LUT R3, R10, R3, RZ, 0xc0, !PT ;  /* 0x000000030a037212 */ /* 0x000fe200078ec0ff */
[----:B------:R-:W-:Y:S02]  /*4c40*/  IMAD R19, R24, R0, R19 ;  /* 0x0000000018137224 */ /* 0x000fe400078e0213 */
[----:B0-----:R-:W-:-:S04]  /*4c50*/  IMAD R0, R2, R25, R13 ;  /* 0x0000001902007224 */ /* 0x001fc800078e020d */
[----:B------:R-:W-:Y:S01]  /*4c60*/  IMAD R2, R0, R14, R3 ;  /* 0x0000000e00027224 */ /* 0x000fe200078e0203 */
[----:B----4-:R-:W-:Y:S01]  /*4c70*/  ISETP.NE.AND P0, PT, R4, 0x1, PT ;  /* 0x000000010400780c */ /* 0x010fe20003f05270 */
[----:B------:R-:W-:-:S05]  /*4c80*/  IMAD.MOV.U32 R4, RZ, RZ, 0x1 ;  /* 0x00000001ff047424 */ /* 0x000fca00078e00ff */
[----:B------:R-:W-:-:S07]  /*4c90*/  PRMT R0, R4, 0x7610, R0 ;  /* 0x0000761004007816 */ /* 0x000fce0000000000 */
[----:B------:R-:W-:-:S04]  /*4ca0*/  @P0 IMAD R22, R15, R12, R20 ;  /* 0x0000000c0f160224 */ /* 0x000fc800078e0214 */
[----:B------:R-:W-:-:S05]  /*4cb0*/  IMAD R19, R19, R28, R22 ;  /* 0x0000001c13137224 */ /* 0x000fca00078e0216 */
[----:B------:R-:W-:Y:S02]  /*4cc0*/  SEL R22, R2, R19, !P0 ;  /* 0x0000001302167207 */ /* 0x000fe40004000000 */
[----:B------:R-:W-:Y:S01]  /*4cd0*/  SEL R19, R19, R2, !P0 ;  /* 0x0000000213137207 */ /* 0x000fe20004000000 */
[----:B------:R-:W-:-:S07]  /*4ce0*/  IMAD.MOV.U32 R2, RZ, RZ, R11 ;  /* 0x000000ffff027224 */ /* 0x000fce00078e000b */
.L_x_102:
[----:B------:R-:W-:Y:S02]  /*4cf0*/  LOP3.LUT P0, RZ, R0, 0xff, RZ, 0xc0, !PT ;  /* 0x000000ff00ff7812 */ /* 0x000fe4000780c0ff */
[----:B------:R-:W-:-:S11]  /*4d00*/  LOP3.LUT R73, R73, 0x1, RZ, 0x3c, !PT ;  /* 0x0000000149497812 */ /* 0x000fd600078e3cff */
[----:B------:R-:W-:Y:S05]  /*4d10*/  @P0 BRA `(.L_x_105) ;  /* 0xffffffc800c00947 */ /* 0x000fea000383ffff */
[----:B------:R-:W-:Y:S05]  /*4d20*/  EXIT ;  /* 0x000000000000794d */ /* 0x000fea0003800000 */
.L_x_18:
[----:B------:R-:W-:-:S08]  /*4d30*/  ISETP.NE.AND P0, PT, R5, RZ, PT ;  /* 0x000000ff0500720c */ /* 0x000fd00003f05270 */
[----:B0-2---:R-:W0:-:S00]  /*4d40*/  USETMAXREG.DEALLOC.CTAPOOL 0x28 ;  /* 0x00000028000079c8 */ /* 0x005e0000080e0500 */
[----:B------:R-:W-:Y:S05]  /*4d50*/  @P0 EXIT ;  /* 0x000000000000094d */ /* 0x000fea0003800000 */
[----:B0-----:R-:W-:Y:S01]  /*4d60*/  LOP3.LUT P0, RZ, R8, 0xff, RZ, 0xc0, !PT ;  /* 0x000000ff08ff7812 */ /* 0x001fe2000780c0ff */
[----:B------:R-:W-:Y:S02]  /*4d70*/  IMAD.MOV.U32 R0, RZ, RZ, 0x1 ;  /* 0x00000001ff007424 */ /* 0x000fe400078e00ff */
[----:B------:R-:W-:-:S10]  /*4d80*/  IMAD.MOV.U32 R8, RZ, RZ, RZ ;  /* 0x000000ffff087224 */ /* 0x000fd400078e00ff */
[----:B------:R-:W-:Y:S05]  /*4d90*/  @!P0 BRA `(.L_x_106) ;  /* 0x0000000c003c8947 */ /* 0x000fea0003800000 */
[----:B------:R-:W0:Y:S01]  /*4da0*/  S2UR UR8, SR_CgaCtaId ;  /* 0x00000000000879c3 */ /* 0x000e220000008800 */
[----:B------:R-:W-:Y:S01]  /*4db0*/  LOP3.LUT P0, RZ, R4, 0x1f, RZ, 0xc0, !PT ;  /* 0x0000001f04ff7812 */ /* 0x000fe2000780c0ff */
[----:B------:R-:W-:Y:S01]  /*4dc0*/  ULDC UR5, c[0x0][0x658] ;  /* 0x0001960000057ab9 */ /* 0x000fe20000000800 */
[----:B------:R-:W-:Y:S01]  /*4dd0*/  UMOV UR6, 0xffffffff ;  /* 0xffffffff00067882 */ /* 0x000fe20000000000 */
[----:B------:R-:W-:Y:S01]  /*4de0*/  BSSY B0, `(.L_x_106) ;  /* 0x00000ca000007945 */ /* 0x000fe20003800000 */
[----:B------:R-:W-:Y:S01]  /*4df0*/  USHF.L.U32 UR6, UR6, UR5, URZ ;  /* 0x0000000506067299 */ /* 0x000fe2000800063f */
[C---:B------:R-:W-:Y:S01]  /*4e00*/  ISETP.NE.AND P2, PT, R3.reuse, RZ, PT ;  /* 0x000000ff0300720c */ /* 0x040fe20003f45270 */
[----:B------:R-:W-:Y:S01]  /*4e10*/  IMAD.MOV.U32 R9, RZ, RZ, 0x1 ;  /* 0x00000001ff097424 */ /* 0x000fe200078e00ff */
[----:B------:R-:W-:Y:S01]  /*4e20*/  ISETP.NE.OR P0, PT, R3, RZ, !P0 ;  /* 0x000000ff0300720c */ /* 0x000fe20004705670 */
[----:B------:R-:W-:Y:S01]  /*4e30*/  IMAD.MOV.U32 R0, RZ, RZ, 0x1 ;  /* 0x00000001ff007424 */ /* 0x000fe200078e00ff */
[----:B------:R-:W-:Y:S01]  /*4e40*/  LOP3.LUT R6, R16, 0x2, RZ, 0xfc, !PT ;  /* 0x0000000210067812 */ /* 0x000fe200078efcff */
[----:B------:R-:W-:Y:S01]  /*4e50*/  IMAD.MOV.U32 R8, RZ, RZ, RZ ;  /* 0x000000ffff087224 */ /* 0x000fe200078e00ff */
[----:B------:R-:W-:Y:S01]  /*4e60*/  ULDC UR4, c[0x0][0x600] ;  /* 0x0001800000047ab9 */ /* 0x000fe20000000800 */
[----:B------:R-:W-:Y:S01]  /*4e70*/  UMOV UR7, 0x1 ;  /* 0x0000000100077882 */ /* 0x000fe20000000000 */
[----:B------:R-:W-:-:S02]  /*4e80*/  UIADD3 UR22, UR40, 0x1, URZ ;  /* 0x0000000128167890 */ /* 0x000fc4000fffe03f */
[----:B------:R-:W-:Y:S02]  /*4e90*/  UIADD3 UR15, UR4, -0x1, URZ ;  /* 0xffffffff040f7890 */ /* 0x000fe4000fffe03f */
[----:B------:R-:W-:Y:S02]  /*4ea0*/  USHF.L.U32 UR17, UR7, UR5, URZ ;  /* 0x0000000507117299 */ /* 0x000fe4000800063f */
[----:B------:R-:W-:Y:S01]  /*4eb0*/  ULOP3.LUT UR16, URZ, UR6, URZ, 0x33, !UPT ;  /* 0x000000063f107292 */ /* 0x000fe2000f8e333f */
[----:B------:R-:W-:Y:S01]  /*4ec0*/  ULDC.64 UR20, c[0x0][0x198] ;  /* 0x0000660000147ab9 */ /* 0x000fe20000000a00 */
[----:B0-----:R-:W-:-:S10]  /*4ed0*/  IMAD.U32 R7, RZ, RZ, UR8 ;  /* 0x00000008ff077e24 */ /* 0x001fd4000f8e00ff */
.L_x_118:
[----:B------:R-:W-:-:S03]  /*4ee0*/  UMOV UR4, 0xffffffff ;  /* 0xffffffff00047882 */ /* 0x000fc60000000000 */
[----:B------:R-:W-:Y:S05]  /*4ef0*/  BRA.DIV UR4, `(.L_x_107) ;  /* 0x0000001604607947 */ /* 0x000fea000b800000 */
[----:B------:R-:W-:-:S13]  /*4f00*/  ELECT P6, URZ, PT ;  /* 0x00000000003f782f */ /* 0x000fda00038c0000 */
.L_x_141:
[----:B------:R-:W0:Y:S01]  /*4f10*/  LDC R3, c[0x0][0x28c] ;  /* 0x0000a300ff037b82 */ /* 0x000e220000000800 */
[----:B------:R-:W-:Y:S01]  /*4f20*/  BSSY B1, `(.L_x_108) ;  /* 0x000003c000017945 */ /* 0x000fe20003800000 */
[----:B0-----:R-:W-:-:S13]  /*4f30*/  ISETP.LT.OR P6, PT, R3, 0x1, !P6 ;  /* 0x000000010300780c */ /* 0x001fda00077c1670 */
[----:B------:R-:W-:Y:S05]  /*4f40*/  @P6 BRA `(.L_x_109) ;  /* 0x0000000000e46947 */ /* 0x000fea0003800000 */
[----:B------:R-:W-:Y:S02]  /*4f50*/  IMAD R7, R19, 0x8, R7 ;  /* 0x0000000813077824 */ /* 0x000fe400078e0207 */
[----:B------:R-:W-:Y:S02]  /*4f60*/  IMAD.SHL.U32 R22, R22, 0x40, RZ ;  /* 0x0000004016167824 */ /* 0x000fe400078e00ff */
[----:B------:R-:W-:Y:S02]  /*4f70*/  IMAD.MOV.U32 R14, RZ, RZ, RZ ;  /* 0x000000ffff0e7224 */ /* 0x000fe400078e00ff */
[----:B------:R-:W-:Y:S02]  /*4f80*/  IMAD.U32 R15, RZ, RZ, UR22 ;  /* 0x00000016ff0f7e24 */ /* 0x000fe4000f8e00ff */
[----:B------:R-:W-:Y:S02]  /*4f90*/  IMAD.MOV.U32 R3, RZ, RZ, R0 ;  /* 0x000000ffff037224 */ /* 0x000fe400078e0000 */
[----:B------:R-:W-:-:S02]  /*4fa0*/  IMAD.MOV.U32 R4, RZ, RZ, R8 ;  /* 0x000000ffff047224 */ /* 0x000fc400078e0008 */
[----:B------:R-:W-:-:S07]  /*4fb0*/  IMAD.SHL.U32 R11, R7, 0x8, RZ ;  /* 0x00000008070b7824 */ /* 0x000fce00078e00ff */
.L_x_113:
[----:B------:R-:W0:Y:S01]  /*4fc0*/  S2UR UR4, SR_CgaCtaId ;  /* 0x00000000000479c3 */ /* 0x000e220000008800 */
[----:B------:R-:W-:Y:S02]  /*4fd0*/  MOV R10, 0x400 ;  /* 0x00000400000a7802 */ /* 0x000fe40000000f00 */
[----:B------:R-:W-:Y:S01]  /*4fe0*/  SHF.L.U32 R5, R3, 0x1f, RZ ;  /* 0x0000001f03057819 */ /* 0x000fe200000006ff */
[----:B0-----:R-:W-:-:S05]  /*4ff0*/  IMAD.U32 R7, RZ, RZ, UR4 ;  /* 0x00000004ff077e24 */ /* 0x001fca000f8e00ff */
[----:B------:R-:W-:Y:S02]  /*5000*/  LEA R13, R7, R10, 0x18 ;  /* 0x0000000a070d7211 */ /* 0x000fe400078ec0ff */
[----:B------:R-:W0:Y:S03]  /*5010*/  @!P2 LDC R10, c[0x0][0x500] ;  /* 0x00014000ff0aab82 */ /* 0x000e260000000800 */
[----:B------:R-:W-:-:S04]  /*5020*/  IMAD R12, R4, 0x8, R13 ;  /* 0x00000008040c7824 */ /* 0x000fc800078e020d */
[----:B------:R-:W1:Y:S02]  /*5030*/  SYNCS.PHASECHK.TRANS64.TRYWAIT P1, [R12+URZ+0x70], R5 ;  /* 0x000070050c0075a7 */ /* 0x000e64000802017f */
[----:B-1----:R-:W-:Y:S05]  /*5040*/  @!P1 BRA `(.L_x_110) ;  /* 0x00000014002c9947 */ /* 0x002fea0003800000 */
.L_x_142:
[----:B-1----:R-:W-:Y:S01]  /*5050*/  PRMT R5, R6, 0x9910, RZ ;  /* 0x0000991006057816 */ /* 0x002fe200000000ff */
[----:B0-----:R0:W-:Y:S03]  /*5060*/  @!P2 SYNCS.ARRIVE.TRANS64 RZ, [R12+URZ], R10 ;  /* 0x0000000a0cffa9a7 */ /* 0x0011e6000800003f */
[----:B------:R-:W-:-:S13]  /*5070*/  ISETP.NE.AND P1, PT, R5, 0x2, PT ;  /* 0x000000020500780c */ /* 0x000fda0003f25270 */
[----:B0-----:R-:W-:Y:S05]  /*5080*/  @P1 BRA `(.L_x_111) ;  /* 0x0000000000041947 */ /* 0x001fea0003800000 */
[----:B------:R-:W-:Y:S01]  /*5090*/  BPT.TRAP 0x1 ;  /* 0x000000040000795c */ /* 0x000fe20000300000 */
.L_x_111:
[----:B------:R-:W-:Y:S05]  /*50a0*/  @P0 BRA `(.L_x_112) ;  /* 0x0000000000040947 */ /* 0x000fea0003800000 */
[----:B------:R-:W-:Y:S01]  /*50b0*/  BPT.TRAP 0x1 ;  /* 0x000000040000795c */ /* 0x000fe20000300000 */
.L_x_112:
[----:B------:R-:W-:Y:S01]  /*50c0*/  IMAD R5, R4, 0x8, R7 ;  /* 0x0000000804057824 */ /* 0x000fe200078e0207 */
[----:B------:R-:W-:Y:S01]  /*50d0*/  R2UR UR9, R12 ;  /* 0x000000000c0972ca */ /* 0x000fe200000e0000 */
[----:B------:R-:W-:Y:S01]  /*50e0*/  VIADD R15, R15, 0xffffffff ;  /* 0xffffffff0f0f7836 */ /* 0x000fe20000000000 */
[----:B------:R-:W-:Y:S01]  /*50f0*/  UIADD3 UR4, UP0, UR20, 0xf0, URZ ;  /* 0x000000f014047890 */ /* 0x000fe2000ff1e03f */
[----:B------:R-:W-:Y:S01]  /*5100*/  IMAD.SHL.U32 R5, R5, 0x200, RZ ;  /* 0x0000020005057824 */ /* 0x000fe200078e00ff */
[----:B------:R-:W-:Y:S01]  /*5110*/  R2UR UR11, R11 ;  /* 0x000000000b0b72ca */ /* 0x000fe200000e0000 */
[----:B------:R-:W-:Y:S01]  /*5120*/  UIADD3 UR24, UP1, UR20, 0x1f0, URZ ;  /* 0x000001f014187890 */ /* 0x000fe2000ff3e03f */
[----:B------:R-:W-:Y:S01]  /*5130*/  R2UR UR10, R14 ;  /* 0x000000000e0a72ca */ /* 0x000fe200000e0000 */
[--C-:B------:R-:W-:Y:S01]  /*5140*/  IMAD R5, R5, 0x2, R13.reuse ;  /* 0x0000000205057824 */ /* 0x100fe200078e020d */
[----:B------:R-:W-:Y:S01]  /*5150*/  R2UR UR12, R2 ;  /* 0x00000000020c72ca */ /* 0x000fe200000e0000 */
[----:B------:R-:W-:Y:S01]  /*5160*/  IMAD R13, R4, 0x2000, R13 ;  /* 0x00002000040d7824 */ /* 0x000fe200078e020d */
[----:B------:R-:W-:Y:S01]  /*5170*/  R2UR UR18, R22 ;  /* 0x00000000161272ca */ /* 0x000fe200000e0000 */
[----:B------:R-:W-:Y:S01]  /*5180*/  VIADD R4, R4, 0x1 ;  /* 0x0000000104047836 */ /* 0x000fe20000000000 */
[----:B------:R-:W-:Y:S01]  /*5190*/  R2UR UR5, R5 ;  /* 0x00000000050572ca */ /* 0x000fe200000e0000 */
[----:B------:R-:W-:Y:S01]  /*51a0*/  UIADD3.X UR25, URZ, UR21, URZ, UP1, !UPT ;  /* 0x000000153f197290 */ /* 0x000fe20008ffe43f */
[----:B------:R-:W-:Y:S01]  /*51b0*/  R2UR UR8, R13 ;  /* 0x000000000d0872ca */ /* 0x000fe200000e0000 */
[----:B------:R-:W-:Y:S01]  /*51c0*/  UMOV UR19, 0xff0000 ;  /* 0x00ff000000137882 */ /* 0x000fe20000000000 */
[----:B------:R-:W-:Y:S01]  /*51d0*/  ISETP.GT.AND P3, PT, R15, 0x1, PT ;  /* 0x000000010f00780c */ /* 0x000fe20003f64270 */
[----:B------:R-:W-:Y:S01]  /*51e0*/  UMOV UR6, 0x0 ;  /* 0x0000000000067882 */ /* 0x000fe20000000000 */
[----:B------:R-:W-:Y:S01]  /*51f0*/  UMOV UR7, 0x10000000 ;  /* 0x1000000000077882 */ /* 0x000fe20000000000 */
[----:B------:R-:W-:Y:S01]  /*5200*/  ISETP.NE.AND P1, PT, R4, 0xe, PT ;  /* 0x0000000e0400780c */ /* 0x000fe20003f25270 */
[----:B------:R-:W-:-:S03]  /*5210*/  VIADD R14, R14, 0x40 ;  /* 0x000000400e0e7836 */ /* 0x000fc60000000000 */
[----:B------:R-:W-:Y:S02]  /*5220*/  SEL R10, RZ, 0x1, P1 ;  /* 0x00000001ff0a7807 */ /* 0x000fe40000800000 */
[----:B------:R-:W-:Y:S01]  /*5230*/  UIADD3 UR13, UR5, 0x200, URZ ;  /* 0x00000200050d7890 */ /* 0x000fe2000fffe03f */
[----:B------:R-:W-:Y:S01]  /*5240*/  SEL R4, R4, RZ, P1 ;  /* 0x000000ff04047207 */ /* 0x000fe20000800000 */
[----:B------:R-:W-:Y:S01]  /*5250*/  UIADD3.X UR5, URZ, UR21, URZ, UP0, !UPT ;  /* 0x000000153f057290 */ /* 0x000fe200087fe43f */
[----:B------:R-:W-:Y:S01]  /*5260*/  LOP3.LUT R3, R3, R10, RZ, 0x3c, !PT ;  /* 0x0000000a03037212 */ /* 0x000fe200078e3cff */
[----:B------:R-:W-:-:S03]  /*5270*/  UIADD3 UR14, UR8, 0x1c200, URZ ;  /* 0x0001c200080e7890 */ /* 0x000fc6000fffe03f */
[----:B------:R-:W-:-:S04]  /*5280*/  UMOV UR8, UR13 ;  /* 0x0000000d00087c82 */ /* 0x000fc80008000000 */
[----:B------:R0:W-:Y:S02]  /*5290*/  UTMALDG.3D.MULTICAST [UR8], [UR4], UR19, desc[UR6] ;  /* 0x00000608040073b4 */ /* 0x0001e40008011813 */
[----:B0-----:R-:W-:Y:S01]  /*52a0*/  UMOV UR8, UR14 ;  /* 0x0000000e00087c82 */ /* 0x001fe20008000000 */
[----:B------:R-:W-:Y:S02]  /*52b0*/  UMOV UR11, UR18 ;  /* 0x00000012000b7c82 */ /* 0x000fe40008000000 */
[----:B------:R0:W-:Y:S02]  /*52c0*/  UTMALDG.3D [UR8], [UR24], desc[UR6] ;  /* 0x00000608180075b4 */ /* 0x0001e40008011000 */
[----:B0-----:R-:W-:Y:S05]  /*52d0*/  @P3 BRA `(.L_x_113) ;  /* 0xfffffffc00383947 */ /* 0x001fea000383ffff */
.L_x_109:
[----:B------:R-:W-:Y:S05]  /*52e0*/  BSYNC B1 ;  /* 0x0000000000017941 */ /* 0x000fea0003800000 */
.L_x_108:
[----:B------:R-:W2:Y:S01]  /*52f0*/  LDL.64 R12, [R1] ;  /* 0x00000000010c7983 */ /* 0x000ea20000100a00 */
[----:B------:R-:W-:Y:S01]  /*5300*/  LOP3.LUT P4, RZ, R9, 0xff, RZ, 0xc0, !PT ;  /* 0x000000ff09ff7812 */ /* 0x000fe2000788c0ff */
[----:B------:R-:W-:Y:S01]  /*5310*/  VIADD R8, R8, UR40 ;  /* 0x0000002808087c36 */ /* 0x000fe20008000000 */
[----:B------:R-:W-:Y:S01]  /*5320*/  ULDC.64 UR4, c[0x0][0x650] ;  /* 0x0001940000047ab9 */ /* 0x000fe20000000a00 */
[----:B------:R-:W-:Y:S01]  /*5330*/  IMAD.U32 R5, RZ, RZ, UR40 ;  /* 0x00000028ff057e24 */ /* 0x000fe2000f8e00ff */
[----:B------:R-:W-:Y:S01]  /*5340*/  UISETP.GE.U32.AND UP0, UPT, UR40, 0xe, UPT ;  /* 0x0000000e2800788c */ /* 0x000fe2000bf06070 */
[----:B------:R-:W-:Y:S01]  /*5350*/  BSSY B1, `(.L_x_114) ;  /* 0x0000070000017945 */ /* 0x000fe20003800000 */
[----:B------:R-:W-:Y:S01]  /*5360*/  SHF.R.U32.HI R2, RZ, 0x1, R8 ;  /* 0x00000001ff027819 */ /* 0x000fe20000011608 */
[----:B------:R-:W-:Y:S01]  /*5370*/  IMAD.MOV.U32 R19, RZ, RZ, -0x1 ;  /* 0xffffffffff137424 */ /* 0x000fe200078e00ff */
[----:B------:R-:W-:Y:S01]  /*5380*/  ISETP.GT.U32.AND P1, PT, R8, 0xd, PT ;  /* 0x0000000d0800780c */ /* 0x000fe20003f24070 */
[----:B------:R-:W-:Y:S01]  /*5390*/  IMAD.MOV.U32 R22, RZ, RZ, -0x1 ;  /* 0xffffffffff167424 */ /* 0x000fe200078e00ff */
[----:B------:R-:W-:Y:S01]  /*53a0*/  PLOP3.LUT P3, PT, PT, PT, UP0, 0x80, 0x0 ;  /* 0x000000000000781c */ /* 0x000fe20003f6f008 */
[----:B------:R-:W-:Y:S01]  /*53b0*/  IMAD.WIDE.U32 R2, R2, -0x6db6db6d, RZ ;  /* 0x9249249302027825 */ /* 0x000fe200078e00ff */
[----:B------:R-:W-:Y:S01]  /*53c0*/  ISETP.LT.U32.AND P1, PT, R5, 0xe, P1 ;  /* 0x0000000e0500780c */ /* 0x000fe20000f21070 */
[----:B------:R-:W0:Y:S01]  /*53d0*/  @P4 S2R R7, SR_CgaCtaId ;  /* 0x0000000000074919 */ /* 0x000e220000008800 */
[----:B------:R-:W-:Y:S01]  /*53e0*/  @P4 MOV R4, 0x400 ;  /* 0x0000040000044802 */ /* 0x000fe20000000f00 */
[----:B------:R-:W-:Y:S01]  /*53f0*/  IMAD.MOV.U32 R2, RZ, RZ, -0x1 ;  /* 0xffffffffff027424 */ /* 0x000fe200078e00ff */
[----:B------:R-:W-:-:S02]  /*5400*/  SHF.R.U32.HI R5, RZ, 0x2, R3 ;  /* 0x00000002ff057819 */ /* 0x000fc40000011603 */
[----:B------:R-:W-:Y:S02]  /*5410*/  SEL R3, RZ, 0x1, !P1 ;  /* 0x00000001ff037807 */ /* 0x000fe40004800000 */
[----:B------:R-:W-:Y:S01]  /*5420*/  PRMT R9, RZ, 0x7610, R9 ;  /* 0x00007610ff097816 */ /* 0x000fe20000000009 */
[----:B------:R-:W-:Y:S01]  /*5430*/  IMAD R8, R5, -0xe, R8 ;  /* 0xfffffff205087824 */ /* 0x000fe200078e0208 */
[----:B------:R-:W-:Y:S02]  /*5440*/  LOP3.LUT R0, R0, R3, RZ, 0x3c, !PT ;  /* 0x0000000300007212 */ /* 0x000fe400078e3cff */
[----:B------:R-:W-:Y:S02]  /*5450*/  PRMT R3, RZ, 0x7610, R3 ;  /* 0x00007610ff037816 */ /* 0x000fe40000000003 */
[----:B------:R-:W-:Y:S02]  /*5460*/  @P3 LOP3.LUT R0, R0, 0x1, R5, 0x78, !PT ;  /* 0x0000000100003812 */ /* 0x000fe400078e7805 */
[----:B0-----:R-:W-:-:S04]  /*5470*/  @P4 LEA R4, R7, R4, 0x18 ;  /* 0x0000000407044211 */ /* 0x001fc800078ec0ff */
[----:B------:R0:W-:Y:S01]  /*5480*/  @P4 SYNCS.ARRIVE.TRANS64.A1T0 RZ, [R4+URZ+0x118], RZ ;  /* 0x000118ff04ff49a7 */ /* 0x0001e2000810003f */
[----:B--2---:R-:W-:-:S04]  /*5490*/  IADD3 R18, P4, R18, R12, RZ ;  /* 0x0000000c12127210 */ /* 0x004fc80007f9e0ff */
[----:B------:R-:W-:Y:S01]  /*54a0*/  ISETP.GE.U32.AND P1, PT, R18, UR4, PT ;  /* 0x0000000412007c0c */ /* 0x000fe2000bf26070 */
[----:B------:R-:W-:-:S05]  /*54b0*/  IMAD.X R17, R17, 0x1, R23, P4 ;  /* 0x0000000111117824 */ /* 0x000fca00020e0617 */
[----:B------:R-:W-:-:S13]  /*54c0*/  ISETP.GE.U32.AND.EX P1, PT, R17, UR5, PT, P1 ;  /* 0x0000000511007c0c */ /* 0x000fda000bf26110 */
[----:B0-----:R-:W-:Y:S05]  /*54d0*/  @P1 BRA `(.L_x_115) ;  /* 0x00000004005c1947 */ /* 0x001fea0003800000 */
[----:B------:R-:W0:Y:S01]  /*54e0*/  S2R R12, SR_CTAID.X ;  /* 0x00000000000c7919 */ /* 0x000e220000002500 */
[----:B------:R-:W-:Y:S01]  /*54f0*/  ULDC.64 UR4, c[0x0][0x628] ;  /* 0x00018a0000047ab9 */ /* 0x000fe20000000a00 */
[----:B------:R-:W1:Y:S01]  /*5500*/  LDC R13, c[0x0][0x144] ;  /* 0x00005100ff0d7b82 */ /* 0x000e620000000800 */
[----:B------:R-:W-:Y:S01]  /*5510*/  ISETP.NE.U32.AND P1, PT, RZ, UR4, PT ;  /* 0x00000004ff007c0c */ /* 0x000fe2000bf25070 */
[----:B------:R-:W2:Y:S01]  /*5520*/  S2R R10, SR_CTAID.Y ;  /* 0x00000000000a7919 */ /* 0x000ea20000002600 */
[----:B------:R-:W-:Y:S01]  /*5530*/  ULDC UR7, c[0x0][0x630] ;  /* 0x00018c0000077ab9 */ /* 0x000fe20000000800 */
[----:B------:R-:W-:Y:S01]  /*5540*/  ULDC UR8, c[0x0][0x150] ;  /* 0x0000540000087ab9 */ /* 0x000fe20000000800 */
[----:B------:R-:W-:Y:S01]  /*5550*/  ISETP.NE.AND.EX P1, PT, RZ, UR5, PT, P1 ;  /* 0x00000005ff007c0c */ /* 0x000fe2000bf25310 */
[----:B------:R-:W-:Y:S02]  /*5560*/  IMAD.MOV.U32 R2, RZ, RZ, R18 ;  /* 0x000000ffff027224 */ /* 0x000fe400078e0012 */
[----:B------:R-:W-:Y:S01]  /*5570*/  IMAD.MOV.U32 R3, RZ, RZ, R17 ;  /* 0x000000ffff037224 */ /* 0x000fe200078e0011 */
[----:B0-----:R-:W-:-:S09]  /*5580*/  I2FP.F32.U32 R14, R12 ;  /* 0x0000000c000e7245 */ /* 0x001fd20000201000 */
[----:B------:R-:W-:Y:S05]  /*5590*/  @!P1 BRA `(.L_x_116) ;  /* 0x0000000000289947 */ /* 0x000fea0003800000 */
[----:B------:R-:W-:Y:S02]  /*55a0*/  ULDC UR6, c[0x0][0x634] ;  /* 0x00018d0000067ab9 */ /* 0x000fe40000000800 */
[----:B------:R-:W-:-:S05]  /*55b0*/  IADD3 R3, P1, R18, UR6, RZ ;  /* 0x0000000612037c10 */ /* 0x000fca000ff3e0ff */
[----:B------:R-:W-:-:S04]  /*55c0*/  IMAD.X R11, RZ, RZ, R17, P1 ;  /* 0x000000ffff0b7224 */ /* 0x000fc800008e0611 */
[----:B------:R-:W-:-:S04]  /*55d0*/  IMAD.WIDE.U32 R4, R11, UR4, RZ ;  /* 0x000000040b047c25 */ /* 0x000fc8000f8e00ff */
[----:B------:R-:W-:-:S04]  /*55e0*/  IMAD.WIDE.U32 R4, P1, R3, UR5, R4 ;  /* 0x0000000503047c25 */ /* 0x000fc8000f820004 */
[----:B------:R-:W-:-:S04]  /*55f0*/  IMAD.WIDE.U32 R2, R3, UR4, RZ ;  /* 0x0000000403027c25 */ /* 0x000fc8000f8e00ff */
[----:B------:R-:W-:Y:S01]  /*5600*/  IMAD.MOV.U32 R2, RZ, RZ, R5 ;  /* 0x000000ffff027224 */ /* 0x000fe200078e0005 */
[----:B------:R-:W-:Y:S01]  /*5610*/  IADD3 RZ, P3, R3, R4, RZ ;  /* 0x0000000403ff7210 */ /* 0x000fe20007f7e0ff */
[----:B------:R-:W-:-:S04]  /*5620*/  IMAD.X R3, RZ, RZ, RZ, P1 ;  /* 0x000000ffff037224 */ /* 0x000fc800008e06ff */
[----:B------:R-:W-:-:S08]  /*5630*/  IMAD.WIDE.U32.X R2, R11, UR5, R2, P3 ;  /* 0x000000050b027c25 */ /* 0x000fd000098e0402 */
.L_x_116:
[----:B------:R-:W-:Y:S01]  /*5640*/  FMUL R14, R14, UR8 ;  /* 0x000000080e0e7c20 */ /* 0x000fe20008400000 */
[--C-:B------:R-:W-:Y:S01]  /*5650*/  SHF.R.U64 R11, R2, UR7, R3.reuse ;  /* 0x00000007020b7c19 */ /* 0x100fe20008001203 */
[----:B------:R-:W-:Y:S01]  /*5660*/  ULDC.64 UR4, c[0x0][0x620] ;  /* 0x0001880000047ab9 */ /* 0x000fe20000000a00 */
[----:B------:R-:W-:Y:S01]  /*5670*/  SHF.R.U32.HI R2, RZ, UR7, R3 ;  /* 0x00000007ff027c19 */ /* 0x000fe20008011603 */
[----:B------:R-:W-:Y:S01]  /*5680*/  IMAD.MOV.U32 R3, RZ, RZ, R17 ;  /* 0x000000ffff037224 */ /* 0x000fe200078e0011 */
[----:B------:R-:W-:Y:S01]  /*5690*/  IADD3 R15, P1, RZ, -R11, RZ ;  /* 0x8000000bff0f7210 */ /* 0x000fe20007f3e0ff */
[----:B------:R-:W0:Y:S01]  /*56a0*/  F2I.U32.TRUNC.NTZ R14, R14 ;  /* 0x0000000e000e7305 */ /* 0x000e22000020f000 */
[----:B------:R-:W-:-:S03]  /*56b0*/  ULDC.64 UR6, c[0x0][0x640] ;  /* 0x0001900000067ab9 */ /* 0x000fc60000000a00 */
[----:B------:R-:W-:Y:S01]  /*56c0*/  IMAD.X R2, RZ, RZ, ~R2, P1 ;  /* 0x000000ffff027224 */ /* 0x000fe200008e0e02 */
[----:B------:R-:W-:-:S03]  /*56d0*/  ISETP.NE.U32.AND P1, PT, RZ, UR6, PT ;  /* 0x00000006ff007c0c */ /* 0x000fc6000bf25070 */
[----:B------:R-:W-:Y:S01]  /*56e0*/  IMAD R2, R2, UR4, RZ ;  /* 0x0000000402027c24 */ /* 0x000fe2000f8e02ff */
[----:B------:R-:W-:-:S03]  /*56f0*/  ISETP.NE.AND.EX P1, PT, RZ, UR7, PT, P1 ;  /* 0x00000007ff007c0c */ /* 0x000fc6000bf25310 */
[C---:B------:R-:W-:Y:S01]  /*5700*/  IMAD R5, R15.reuse, UR5, R2 ;  /* 0x000000050f057c24 */ /* 0x040fe2000f8e0202 */
[----:B------:R-:W-:Y:S01]  /*5710*/  ULDC UR5, c[0x0][0x154] ;  /* 0x0000550000057ab9 */ /* 0x000fe20000000800 */
[----:B------:R-:W-:Y:S02]  /*5720*/  IMAD.MOV.U32 R2, RZ, RZ, R18 ;  /* 0x000000ffff027224 */ /* 0x000fe400078e0012 */
[----:B0-----:R-:W-:Y:S02]  /*5730*/  IMAD.MOV R4, RZ, RZ, -R14 ;  /* 0x000000ffff047224 */ /* 0x001fe400078e0a0e */
[----:B------:R-:W-:Y:S01]  /*5740*/  IMAD.WIDE.U32 R2, R15, UR4, R2 ;  /* 0x000000040f027c25 */ /* 0x000fe2000f8e0002 */
[----:B------:R-:W-:-:S03]  /*5750*/  ULDC UR4, c[0x0][0x618] ;  /* 0x0001860000047ab9 */ /* 0x000fc60000000800 */
[----:B-1----:R-:W-:Y:S01]  /*5760*/  IMAD R12, R13, R4, R12 ;  /* 0x000000040d0c7224 */ /* 0x002fe200078e020c */
[----:B--2---:R-:W-:Y:S01]  /*5770*/  I2FP.F32.U32 R4, R10 ;  /* 0x0000000a00047245 */ /* 0x004fe20000201000 */
[----:B------:R-:W0:Y:S01]  /*5780*/  LDC R13, c[0x0][0x148] ;  /* 0x00005200ff0d7b82 */ /* 0x000e220000000800 */
[----:B------:R-:W-:-:S03]  /*5790*/  IMAD.IADD R3, R3, 0x1, R5 ;  /* 0x0000000103037824 */ /* 0x000fc600078e0205 */
[----:B------:R-:W-:Y:S02]  /*57a0*/  FMUL R4, R4, UR5 ;  /* 0x0000000504047c20 */ /* 0x000fe40008400000 */
[--C-:B------:R-:W-:Y:S02]  /*57b0*/  SHF.R.U64 R14, R2, UR4, R3.reuse ;  /* 0x00000004020e7c19 */ /* 0x100fe40008001203 */
[----:B------:R-:W-:Y:S01]  /*57c0*/  SHF.R.U32.HI R3, RZ, UR4, R3 ;  /* 0x00000004ff037c19 */ /* 0x000fe20008011603 */
[----:B------:R1:W2:Y:S01]  /*57d0*/  F2I.U32.TRUNC.NTZ R20, R4 ;  /* 0x0000000400147305 */ /* 0x0002a2000020f000 */
[----:B------:R-:W-:Y:S02]  /*57e0*/  ULDC UR4, c[0x0][0x608] ;  /* 0x0001820000047ab9 */ /* 0x000fe40000000800 */
[--C-:B------:R-:W-:Y:S02]  /*57f0*/  SHF.R.U64 R19, R14, UR4, R3.reuse ;  /* 0x000000040e137c19 */ /* 0x100fe40008001203 */
[----:B------:R-:W-:Y:S01]  /*5800*/  SHF.R.U32.HI R2, RZ, UR4, R3 ;  /* 0x00000004ff027c19 */ /* 0x000fe20008011603 */
[----:B------:R-:W-:-:S03]  /*5810*/  ULDC UR4, c[0x0][0x658] ;  /* 0x0001960000047ab9 */ /* 0x000fc60000000800 */
[--C-:B------:R-:W-:Y:S02]  /*5820*/  SHF.R.U64 R15, R19, UR4, R2.reuse ;  /* 0x00000004130f7c19 */ /* 0x100fe40008001202 */
[----:B------:R-:W-:-:S03]  /*5830*/  SHF.R.U32.HI R21, RZ, UR4, R2 ;  /* 0x00000004ff157c19 */ /* 0x000fc60008011602 */
[----:B------:R-:W-:Y:S02]  /*5840*/  IMAD.MOV.U32 R2, RZ, RZ, R15 ;  /* 0x000000ffff027224 */ /* 0x000fe400078e000f */
[----:B------:R-:W-:Y:S01]  /*5850*/  IMAD.MOV.U32 R3, RZ, RZ, R21 ;  /* 0x000000ffff037224 */ /* 0x000fe200078e0015 */
[----:B-12---:R-:W-:Y:S06]  /*5860*/  @!P1 BRA `(.L_x_117) ;  /* 0x0000000000289947 */ /* 0x006fec0003800000 */
        /* <DEDUP_REMOVED lines=10> */
.L_x_117:
[----:B------:R-:W1:Y:S01]  /*5910*/  LDC R4, c[0x0][0x65c] ;  /* 0x00019700ff047b82 */ /* 0x000e620000000800 */
[----:B------:R-:W-:Y:S01]  /*5920*/  ULDC UR4, c[0x0][0x648] ;  /* 0x0001920000047ab9 */ /* 0x000fe20000000800 */
[----:B------:R-:W-:Y:S01]  /*5930*/  LOP3.LUT R19, R19, UR16, RZ, 0xc0, !PT ;  /* 0x0000001013137c12 */ /* 0x000fe2000f8ec0ff */
[----:B------:R-:W-:Y:S01]  /*5940*/  IMAD.MOV R20, RZ, RZ, -R20 ;  /* 0x000000ffff147224 */ /* 0x000fe200078e0a14 */
[----:B------:R-:W-:Y:S01]  /*5950*/  SHF.R.U64 R2, R2, UR4, R3 ;  /* 0x0000000402027c19 */ /* 0x000fe20008001203 */
[----:B------:R-:W-:Y:S01]  /*5960*/  ULDC UR4, c[0x0][0x638] ;  /* 0x00018e0000047ab9 */ /* 0x000fe20000000800 */
[----:B------:R-:W-:Y:S01]  /*5970*/  LOP3.LUT R14, R14, UR15, RZ, 0xc0, !PT ;  /* 0x0000000f0e0e7c12 */ /* 0x000fe2000f8ec0ff */
[----:B------:R-:W-:Y:S01]  /*5980*/  ULDC UR5, c[0x0][0x610] ;  /* 0x0001840000057ab9 */ /* 0x000fe20000000800 */
[----:B------:R-:W-:Y:S02]  /*5990*/  IMAD.MOV.U32 R3, RZ, RZ, 0x1 ;  /* 0x00000001ff037424 */ /* 0x000fe400078e00ff */
[----:B------:R-:W-:Y:S01]  /*59a0*/  IMAD R19, R2, UR17, R19 ;  /* 0x0000001102137c24 */ /* 0x000fe2000f8e0213 */
[----:B-1----:R-:W-:Y:S01]  /*59b0*/  ISETP.NE.AND P1, PT, R4, 0x1, PT ;  /* 0x000000010400780c */ /* 0x002fe20003f25270 */
[----:B------:R-:W-:-:S02]  /*59c0*/  IMAD.MOV R4, RZ, RZ, -R2 ;  /* 0x000000ffff047224 */ /* 0x000fc400078e0a02 */
[----:B------:R-:W-:Y:S02]  /*59d0*/  IMAD.MOV.U32 R2, RZ, RZ, R11 ;  /* 0x000000ffff027224 */ /* 0x000fe400078e000b */
[----:B------:R-:W-:Y:S01]  /*59e0*/  IMAD R15, R4, UR4, R15 ;  /* 0x00000004040f7c24 */ /* 0x000fe2000f8e020f */
[----:B------:R-:W-:-:S03]  /*59f0*/  ULDC UR4, c[0x0][0x600] ;  /* 0x0001800000047ab9 */ /* 0x000fc60000000800 */
[----:B------:R-:W-:-:S04]  /*5a00*/  IMAD R15, R15, UR4, R14 ;  /* 0x000000040f0f7c24 */ /* 0x000fc8000f8e020e */
[----:B0-----:R-:W-:-:S04]  /*5a10*/  @P1 IMAD R12, R13, R20, R10 ;  /* 0x000000140d0c1224 */ /* 0x001fc800078e020a */
[----:B------:R-:W-:-:S05]  /*5a20*/  IMAD R12, R19, UR5, R12 ;  /* 0x00000005130c7c24 */ /* 0x000fca000f8e020c */
[----:B------:R-:W-:Y:S02]  /*5a30*/  SEL R22, R15, R12, !P1 ;  /* 0x0000000c0f167207 */ /* 0x000fe40004800000 */
[----:B------:R-:W-:-:S07]  /*5a40*/  SEL R19, R12, R15, !P1 ;  /* 0x0000000f0c137207 */ /* 0x000fce0004800000 */
.L_x_115:
[----:B------:R-:W-:Y:S05]  /*5a50*/  BSYNC B1 ;  /* 0x0000000000017941 */ /* 0x000fea0003800000 */
.L_x_114:
[----:B------:R-:W-:-:S13]  /*5a60*/  LOP3.LUT P1, RZ, R3, 0xff, RZ, 0xc0, !PT ;  /* 0x000000ff03ff7812 */ /* 0x000fda000782c0ff */
[----:B------:R-:W-:Y:S05]  /*5a70*/  @P1 BRA `(.L_x_118) ;  /* 0xfffffff400181947 */ /* 0x000fea000383ffff */
[----:B------:R-:W-:Y:S05]  /*5a80*/  BSYNC B0 ;  /* 0x0000000000007941 */ /* 0x000fea0003800000 */
.L_x_106:
[----:B------:R-:W-:-:S03]  /*5a90*/  UMOV UR4, 0xffffffff ;  /* 0xffffffff00047882 */ /* 0x000fc60000000000 */
[----:B------:R-:W-:Y:S05]  /*5aa0*/  BRA.DIV UR4, `(.L_x_119) ;  /* 0x0000000a04a87947 */ /* 0x000fea000b800000 */
[----:B------:R-:W-:-:S13]  /*5ab0*/  ELECT P6, URZ, PT ;  /* 0x00000000003f782f */ /* 0x000fda00038c0000 */
.L_x_145:
[----:B------:R-:W-:Y:S04]  /*5ac0*/  BSSY B0, `(.L_x_120) ;  /* 0x0000085000007945 */ /* 0x000fe80003800000 */
[----:B------:R-:W-:Y:S05]  /*5ad0*/  @!P6 BRA `(.L_x_121) ;  /* 0x00000008000ce947 */ /* 0x000fea0003800000 */
[----:B------:R-:W-:-:S04]  /*5ae0*/  LOP3.LUT R16, R16, 0x2, RZ, 0xfc, !PT ;  /* 0x0000000210107812 */ /* 0x000fc800078efcff */
[----:B------:R-:W-:-:S13]  /*5af0*/  ISETP.NE.AND P0, PT, R16, 0x3, PT ;  /* 0x000000031000780c */ /* 0x000fda0003f05270 */
[----:B------:R-:W-:Y:S05]  /*5b00*/  @!P0 BRA `(.L_x_122) ;  /* 0x0000000000048947 */ /* 0x000fea0003800000 */
[----:B------:R-:W-:Y:S01]  /*5b10*/  BPT.TRAP 0x1 ;  /* 0x000000040000795c */ /* 0x000fe20000300000 */
.L_x_122:
[----:B------:R-:W0:Y:S01]  /*5b20*/  S2R R3, SR_CgaCtaId ;  /* 0x0000000000037919 */ /* 0x000e220000008800 */
[----:B------:R-:W-:-:S04]  /*5b30*/  MOV R2, 0x400 ;  /* 0x0000040000027802 */ /* 0x000fc80000000f00 */
[----:B0-----:R-:W-:Y:S02]  /*5b40*/  LEA R3, R3, R2, 0x18 ;  /* 0x0000000203037211 */ /* 0x001fe400078ec0ff */
[----:B------:R-:W-:-:S03]  /*5b50*/  SHF.L.U32 R2, R0, 0x1f, RZ ;  /* 0x0000001f00027819 */ /* 0x000fc600000006ff */
[----:B------:R-:W-:-:S04]  /*5b60*/  VIADD R3, R3, 0x70 ;  /* 0x0000007003037836 */ /* 0x000fc80000000000 */
[C---:B------:R-:W-:Y:S02]  /*5b70*/  IMAD R7, R8.reuse, 0x8, R3 ;  /* 0x0000000808077824 */ /* 0x040fe400078e0203 */
[----:B------:R-:W-:Y:S02]  /*5b80*/  VIADD R8, R8, 0x1 ;  /* 0x0000000108087836 */ /* 0x000fe40000000000 */
[----:B------:R-:W0:Y:S03]  /*5b90*/  SYNCS.PHASECHK.TRANS64.TRYWAIT P0, [R7+URZ], R2 ;  /* 0x00000002070075a7 */ /* 0x000e26000800017f */
[----:B------:R-:W-:-:S04]  /*5ba0*/  ISETP.NE.AND P1, PT, R8, 0xe, PT ;  /* 0x0000000e0800780c */ /* 0x000fc80003f25270 */
[----:B------:R-:W-:Y:S02]  /*5bb0*/  SEL R5, RZ, 0x1, P1 ;  /* 0x00000001ff057807 */ /* 0x000fe40000800000 */
[----:B------:R-:W-:Y:S02]  /*5bc0*/  SEL R8, R8, RZ, P1 ;  /* 0x000000ff08087207 */ /* 0x000fe40000800000 */
[----:B------:R-:W-:-:S03]  /*5bd0*/  LOP3.LUT R5, R0, R5, RZ, 0x3c, !PT ;  /* 0x0000000500057212 */ /* 0x000fc600078e3cff */
[----:B------:R-:W-:Y:S01]  /*5be0*/  IMAD R9, R8, 0x8, R3 ;  /* 0x0000000808097824 */ /* 0x000fe200078e0203 */
[----:B------:R-:W-:Y:S01]  /*5bf0*/  SHF.L.U32 R4, R5, 0x1f, RZ ;  /* 0x0000001f05047819 */ /* 0x000fe200000006ff */
[----:B0-----:R-:W-:Y:S06]  /*5c00*/  @!P0 BRA `(.L_x_123) ;  /* 0x0000000800708947 */ /* 0x001fec0003800000 */
.L_x_146:
[----:B------:R-:W1:Y:S01]  /*5c10*/  SYNCS.PHASECHK.TRANS64.TRYWAIT P0, [R9+URZ], R4 ;  /* 0x00000004090075a7 */ /* 0x000e62000800017f */
[----:B------:R-:W-:-:S05]  /*5c20*/  VIADD R0, R8, 0x1 ;  /* 0x0000000108007836 */ /* 0x000fca0000000000 */
[----:B------:R-:W-:-:S04]  /*5c30*/  ISETP.NE.AND P1, PT, R0, 0xe, PT ;  /* 0x0000000e0000780c */ /* 0x000fc80003f25270 */
[----:B0-----:R-:W-:Y:S02]  /*5c40*/  SEL R2, RZ, 0x1, P1 ;  /* 0x00000001ff027807 */ /* 0x001fe40000800000 */
[----:B------:R-:W-:Y:S02]  /*5c50*/  SEL R0, R0, RZ, P1 ;  /* 0x000000ff00007207 */ /* 0x000fe40000800000 */
[----:B------:R-:W-:-:S03]  /*5c60*/  LOP3.LUT R7, R5, R2, RZ, 0x3c, !PT ;  /* 0x0000000205077212 */ /* 0x000fc600078e3cff */
[----:B------:R-:W-:Y:S01]  /*5c70*/  IMAD R6, R0, 0x8, R3 ;  /* 0x0000000800067824 */ /* 0x000fe200078e0203 */
[----:B------:R-:W-:Y:S01]  /*5c80*/  SHF.L.U32 R5, R7, 0x1f, RZ ;  /* 0x0000001f07057819 */ /* 0x000fe200000006ff */
[----:B-1----:R-:W-:Y:S06]  /*5c90*/  @!P0 BRA `(.L_x_124) ;  /* 0x0000000800608947 */ /* 0x002fec0003800000 */
.L_x_147:
[----:B------:R-:W1:Y:S01]  /*5ca0*/  SYNCS.PHASECHK.TRANS64.TRYWAIT P0, [R6+URZ], R5 ;  /* 0x00000005060075a7 */ /* 0x000e62000800017f */
[----:B------:R-:W-:-:S05]  /*5cb0*/  VIADD R0, R0, 0x1 ;  /* 0x0000000100007836 */ /* 0x000fca0000000000 */
[----:B------:R-:W-:-:S04]  /*5cc0*/  ISETP.NE.AND P1, PT, R0, 0xe, PT ;  /* 0x0000000e0000780c */ /* 0x000fc80003f25270 */
[----:B------:R-:W-:Y:S02]  /*5cd0*/  SEL R2, RZ, 0x1, P1 ;  /* 0x00000001ff027807 */ /* 0x000fe40000800000 */
[----:B------:R-:W-:Y:S02]  /*5ce0*/  SEL R0, R0, RZ, P1 ;  /* 0x000000ff00007207 */ /* 0x000fe40000800000 */
[----:B------:R-:W-:-:S03]  /*5cf0*/  LOP3.LUT R7, R7, R2, RZ, 0x3c, !PT ;  /* 0x0000000207077212 */ /* 0x000fc600078e3cff */
[----:B0-----:R-:W-:Y:S01]  /*5d00*/  IMAD R9, R0, 0x8, R3 ;  /* 0x0000000800097824 */ /* 0x001fe200078e0203 */
[----:B------:R-:W-:Y:S01]  /*5d10*/  SHF.L.U32 R4, R7, 0x1f, RZ ;  /* 0x0000001f07047819 */ /* 0x000fe200000006ff */
[----:B-1----:R-:W-:Y:S06]  /*5d20*/  @!P0 BRA `(.L_x_125) ;  /* 0x0000000800508947 */ /* 0x002fec0003800000 */
.L_x_148:
        /* <DEDUP_REMOVED lines=9> */
.L_x_149:
        /* <DEDUP_REMOVED lines=9> */
.L_x_150:
        /* <DEDUP_REMOVED lines=9> */
.L_x_151:
        /* <DEDUP_REMOVED lines=9> */
.L_x_152:
        /* <DEDUP_REMOVED lines=9> */
.L_x_153:
        /* <DEDUP_REMOVED lines=9> */
.L_x_154:
        /* <DEDUP_REMOVED lines=9> */
.L_x_155:
        /* <DEDUP_REMOVED lines=9> */
.L_x_156:
        /* <DEDUP_REMOVED lines=9> */
.L_x_157:
[----:B------:R-:W1:Y:S01]  /*6240*/  SYNCS.PHASECHK.TRANS64.TRYWAIT P0, [R6+URZ], R5 ;  /* 0x00000005060075a7 */ /* 0x000e62000800017f */
[----:B------:R-:W-:-:S05]  /*6250*/  VIADD R0, R0, 0x1 ;  /* 0x0000000100007836 */ /* 0x000fca0000000000 */
[----:B------:R-:W-:-:S04]  /*6260*/  ISETP.NE.AND P1, PT, R0, 0xe, PT ;  /* 0x0000000e0000780c */ /* 0x000fc80003f25270 */
[----:B------:R-:W-:Y:S02]  /*6270*/  SEL R2, RZ, 0x1, P1 ;  /* 0x00000001ff027807 */ /* 0x000fe40000800000 */
[----:B------:R-:W-:Y:S02]  /*6280*/  SEL R0, R0, RZ, P1 ;  /* 0x000000ff00007207 */ /* 0x000fe40000800000 */
[----:B------:R-:W-:Y:S01]  /*6290*/  LOP3.LUT R2, R7, R2, RZ, 0x3c, !PT ;  /* 0x0000000207027212 */ /* 0x000fe200078e3cff */
[----:B-1----:R-:W-:Y:S06]  /*62a0*/  @!P0 BRA `(.L_x_135) ;  /* 0x0000000400b88947 */ /* 0x002fec0003800000 */
.L_x_158:
[----:B------:R-:W-:Y:S01]  /*62b0*/  IMAD R3, R0, 0x8, R3 ;  /* 0x0000000800037824 */ /* 0x000fe200078e0203 */
[----:B------:R-:W-:-:S07]  /*62c0*/  SHF.L.U32 R0, R2, 0x1f, RZ ;  /* 0x0000001f02007819 */ /* 0x000fce00000006ff */
.L_x_136:
[----:B--2---:R2:W4:Y:S02]  /*62d0*/  SYNCS.PHASECHK.TRANS64.TRYWAIT P0, [R3+URZ], R0 ;  /* 0x00000000030075a7 */ /* 0x004524000800017f */
[----:B----4-:R-:W-:Y:S05]  /*62e0*/  @!P0 NANOSLEEP.SYNCS 0x989680 ;  /* 0x009896800000895d */ /* 0x010fea0003900000 */
[----:B------:R-:W4:Y:S02]  /*62f0*/  @!P0 SYNCS.PHASECHK.TRANS64 P0, [R3+URZ], R0 ;  /* 0x00000000030085a7 */ /* 0x000f24000800007f */
[----:B----4-:R-:W-:Y:S05]  /*6300*/  @!P0 BRA `(.L_x_136) ;  /* 0xfffffffc00f08947 */ /* 0x010fea000383ffff */
.L_x_121:
[----:B------:R-:W-:Y:S05]  /*6310*/  BSYNC B0 ;  /* 0x0000000000007941 */ /* 0x000fea0003800000 */
.L_x_120:
[----:B------:R-:W-:Y:S05]  /*6320*/  EXIT ;  /* 0x000000000000794d */ /* 0x000fea0003800000 */
.L_x_20:
[----:B-1----:R1:W2:Y:S02]  /*6330*/  SYNCS.PHASECHK.TRANS64.TRYWAIT P0, [R64+URZ], R3 ;  /* 0x00000003400075a7 */ /* 0x0022a4000800017f */
[----:B--2---:R-:W-:Y:S05]  /*6340*/  @!P0 NANOSLEEP.SYNCS 0x989680 ;  /* 0x009896800000895d */ /* 0x004fea0003900000 */
[----:B------:R-:W2:Y:S02]  /*6350*/  @!P0 SYNCS.PHASECHK.TRANS64 P0, [R64+URZ], R3 ;  /* 0x00000003400085a7 */ /* 0x000ea4000800007f */
[----:B--2---:R-:W-:Y:S05]  /*6360*/  @!P0 BRA `(.L_x_20) ;  /* 0xfffffffc00f08947 */ /* 0x004fea000383ffff */
[----:B------:R-:W-:Y:S05]  /*6370*/  BRA `(.L_x_137) ;  /* 0xffffffb4003c7947 */ /* 0x000fea000383ffff */
.L_x_25:
[----:B--2---:R2:W3:Y:S02]  /*6380*/  SYNCS.PHASECHK.TRANS64.TRYWAIT P1, [R3+URZ], R0 ;  /* 0x00000000030075a7 */ /* 0x0044e4000802017f */
[----:B---3--:R-:W-:Y:S05]  /*6390*/  @!P1 NANOSLEEP.SYNCS 0x989680 ;  /* 0x009896800000995d */ /* 0x008fea0003900000 */
[----:B------:R-:W3:Y:S02]  /*63a0*/  @!P1 SYNCS.PHASECHK.TRANS64 P1, [R3+URZ], R0 ;  /* 0x00000000030095a7 */ /* 0x000ee4000802007f */
[----:B---3--:R-:W-:Y:S05]  /*63b0*/  @!P1 BRA `(.L_x_25) ;  /* 0xfffffffc00f09947 */ /* 0x008fea000383ffff */
[----:B------:R-:W-:Y:S05]  /*63c0*/  BRA `(.L_x_24) ;  /* 0xffffffb400a07947 */ /* 0x000fea000383ffff */
.L_x_30:
[----:B--2---:R-:W-:-:S04]  /*63d0*/  IMAD.U32 R5, RZ, RZ, UR4 ;  /* 0x00000004ff057e24 */ /* 0x004fc8000f8e00ff */
[----:B------:R2:W3:Y:S03]  /*63e0*/  SYNCS.PHASECHK.TRANS64.TRYWAIT P1, [R5+URZ], R4 ;  /* 0x00000004050075a7 */ /* 0x0004e6000802017f */
[----:B---3--:R-:W-:Y:S05]  /*63f0*/  @!P1 NANOSLEEP.SYNCS 0x989680 ;  /* 0x009896800000995d */ /* 0x008fea0003900000 */
[----:B------:R-:W3:Y:S02]  /*6400*/  @!P1 SYNCS.PHASECHK.TRANS64 P1, [R5+URZ], R4 ;  /* 0x00000004050095a7 */ /* 0x000ee4000802007f */
[----:B---3--:R-:W-:Y:S05]  /*6410*/  @!P1 BRA `(.L_x_30) ;  /* 0xfffffffc00ec9947 */ /* 0x008fea000383ffff */
[----:B------:R-:W-:Y:S05]  /*6420*/  BRA `(.L_x_29) ;  /* 0xffffffb800587947 */ /* 0x000fea000383ffff */
.L_x_38:
[----:B-1----:R1:W2:Y:S02]  /*6430*/  SYNCS.PHASECHK.TRANS64.TRYWAIT P0, [R64+URZ+0x10], R3 ;  /* 0x00001003400075a7 */ /* 0x0022a4000800017f */
[----:B--2---:R-:W-:Y:S05]  /*6440*/  @!P0 NANOSLEEP.SYNCS 0x989680 ;  /* 0x009896800000895d */ /* 0x004fea0003900000 */
[----:B------:R-:W2:Y:S02]  /*6450*/  @!P0 SYNCS.PHASECHK.TRANS64 P0, [R64+URZ+0x10], R3 ;  /* 0x00001003400085a7 */ /* 0x000ea4000800007f */
[----:B--2---:R-:W-:Y:S05]  /*6460*/  @!P0 BRA `(.L_x_38) ;  /* 0xfffffffc00f08947 */ /* 0x004fea000383ffff */
[----:B------:R-:W-:Y:S05]  /*6470*/  BRA `(.L_x_138) ;  /* 0xffffffbc00b07947 */ /* 0x000fea000383ffff */
.L_x_107:
[----:B------:R-:W-:Y:S01]  /*6480*/  BSSY B1, `(.L_x_139) ;  /* 0x0000006000017945 */ /* 0x000fe20003800000 */
[----:B------:R-:W-:-:S07]  /*6490*/  IMAD.MOV.U32 R15, RZ, RZ, -0x1 ;  /* 0xffffffffff0f7424 */ /* 0x000fce00078e00ff */
[----:B---3-5:R-:W-:Y:S05]  /*64a0*/  WARPSYNC.COLLECTIVE R15, `(.L_x_140) ;  /* 0x000000000f0c7348 */ /* 0x028fea0003c00000 */
[----:B------:R-:W-:Y:S02]  /*64b0*/  ELECT P6, UR62, PT ;  /* 0x00000000003e782f */ /* 0x000fe400038c0000 */
[----:B------:R-:W-:Y:S01]  /*64c0*/  MOV R14, UR62 ;  /* 0x0000003e000e7c02 */ /* 0x000fe20008000f00 */
[----:B---3-5:R-:W-:Y:S10]  /*64d0*/  ENDCOLLECTIVE ;  /* 0x000000000000791b */ /* 0x028ff40003800000 */
.L_x_140:
[----:B------:R-:W-:Y:S05]  /*64e0*/  BSYNC B1 ;  /* 0x0000000000017941 */ /* 0x000fea0003800000 */
.L_x_139:
[----:B------:R-:W-:Y:S05]  /*64f0*/  BRA `(.L_x_141) ;  /* 0xffffffe800847947 */ /* 0x000fea000383ffff */
.L_x_110:
[----:B-1----:R1:W2:Y:S02]  /*6500*/  SYNCS.PHASECHK.TRANS64.TRYWAIT P1, [R12+URZ+0x70], R5 ;  /* 0x000070050c0075a7 */ /* 0x0022a4000802017f */
[----:B--2---:R-:W-:Y:S05]  /*6510*/  @!P1 NANOSLEEP.SYNCS 0x989680 ;  /* 0x009896800000995d */ /* 0x004fea0003900000 */
[----:B------:R-:W2:Y:S02]  /*6520*/  @!P1 SYNCS.PHASECHK.TRANS64 P1, [R12+URZ+0x70], R5 ;  /* 0x000070050c0095a7 */ /* 0x000ea4000802007f */
[----:B--2---:R-:W-:Y:S05]  /*6530*/  @!P1 BRA `(.L_x_110) ;  /* 0xfffffffc00f09947 */ /* 0x004fea000383ffff */
[----:B------:R-:W-:Y:S05]  /*6540*/  BRA `(.L_x_142) ;  /* 0xffffffe800c07947 */ /* 0x000fea000383ffff */
.L_x_119:
[----:B------:R-:W-:Y:S01]  /*6550*/  BSSY B0, `(.L_x_143) ;  /* 0x0000006000007945 */ /* 0x000fe20003800000 */
[----:B------:R-:W-:-:S07]  /*6560*/  IMAD.MOV.U32 R15, RZ, RZ, -0x1 ;  /* 0xffffffffff0f7424 */ /* 0x000fce00078e00ff */
[----:B---3-5:R-:W-:Y:S05]  /*6570*/  WARPSYNC.COLLECTIVE R15, `(.L_x_144) ;  /* 0x000000000f0c7348 */ /* 0x028fea0003c00000 */
[----:B------:R-:W-:Y:S02]  /*6580*/  ELECT P6, UR62, PT ;  /* 0x00000000003e782f */ /* 0x000fe400038c0000 */
[----:B------:R-:W-:Y:S01]  /*6590*/  MOV R14, UR62 ;  /* 0x0000003e000e7c02 */ /* 0x000fe20008000f00 */
[----:B---3-5:R-:W-:Y:S10]  /*65a0*/  ENDCOLLECTIVE ;  /* 0x000000000000791b */ /* 0x028ff40003800000 */
.L_x_144:
[----:B------:R-:W-:Y:S05]  /*65b0*/  BSYNC B0 ;  /* 0x0000000000007941 */ /* 0x000fea0003800000 */
.L_x_143:
[----:B------:R-:W-:Y:S05]  /*65c0*/  BRA `(.L_x_145) ;  /* 0xfffffff4003c7947 */ /* 0x000fea000383ffff */
.L_x_123:
[----:B0-----:R0:W1:Y:S02]  /*65d0*/  SYNCS.PHASECHK.TRANS64.TRYWAIT P0, [R7+URZ], R2 ;  /* 0x00000002070075a7 */ /* 0x001064000800017f */
[----:B-1----:R-:W-:Y:S05]  /*65e0*/  @!P0 NANOSLEEP.SYNCS 0x989680 ;  /* 0x009896800000895d */ /* 0x002fea0003900000 */
[----:B------:R-:W1:Y:S02]  /*65f0*/  @!P0 SYNCS.PHASECHK.TRANS64 P0, [R7+URZ], R2 ;  /* 0x00000002070085a7 */ /* 0x000e64000800007f */
[----:B-1----:R-:W-:Y:S05]  /*6600*/  @!P0 BRA `(.L_x_123) ;  /* 0xfffffffc00f08947 */ /* 0x002fea000383ffff */
[----:B------:R-:W-:Y:S05]  /*6610*/  BRA `(.L_x_146) ;  /* 0xfffffff4007c7947 */ /* 0x000fea000383ffff */
.L_x_124:
[----:B0-----:R0:W1:Y:S02]  /*6620*/  SYNCS.PHASECHK.TRANS64.TRYWAIT P0, [R9+URZ], R4 ;  /* 0x00000004090075a7 */ /* 0x001064000800017f */
[----:B-1----:R-:W-:Y:S05]  /*6630*/  @!P0 NANOSLEEP.SYNCS 0x989680 ;  /* 0x009896800000895d */ /* 0x002fea0003900000 */
[----:B------:R-:W1:Y:S02]  /*6640*/  @!P0 SYNCS.PHASECHK.TRANS64 P0, [R9+URZ], R4 ;  /* 0x00000004090085a7 */ /* 0x000e64000800007f */
[----:B-1----:R-:W-:Y:S05]  /*6650*/  @!P0 BRA `(.L_x_124) ;  /* 0xfffffffc00f08947 */ /* 0x002fea000383ffff */
[----:B------:R-:W-:Y:S05]  /*6660*/  BRA `(.L_x_147) ;  /* 0xfffffff4008c7947 */ /* 0x000fea000383ffff */
.L_x_125:
[----:B0-----:R0:W1:Y:S02]  /*6670*/  SYNCS.PHASECHK.TRANS64.TRYWAIT P0, [R6+URZ], R5 ;  /* 0x00000005060075a7 */ /* 0x001064000800017f */
[----:B-1----:R-:W-:Y:S05]  /*6680*/  @!P0 NANOSLEEP.SYNCS 0x989680 ;  /* 0x009896800000895d */ /* 0x002fea0003900000 */
[----:B------:R-:W1:Y:S02]  /*6690*/  @!P0 SYNCS.PHASECHK.TRANS64 P0, [R6+URZ], R5 ;  /* 0x00000005060085a7 */ /* 0x000e64000800007f */
[----:B-1----:R-:W-:Y:S05]  /*66a0*/  @!P0 BRA `(.L_x_125) ;  /* 0xfffffffc00f08947 */ /* 0x002fea000383ffff */
[----:B------:R-:W-:Y:S05]  /*66b0*/  BRA `(.L_x_148) ;  /* 0xfffffff4009c7947 */ /* 0x000fea000383ffff */
.L_x_126:
[----:B0-----:R0:W1:Y:S02]  /*66c0*/  SYNCS.PHASECHK.TRANS64.TRYWAIT P0, [R9+URZ], R4 ;  /* 0x00000004090075a7 */ /* 0x001064000800017f */
[----:B-1----:R-:W-:Y:S05]  /*66d0*/  @!P0 NANOSLEEP.SYNCS 0x989680 ;  /* 0x009896800000895d */ /* 0x002fea0003900000 */
[----:B------:R-:W1:Y:S02]  /*66e0*/  @!P0 SYNCS.PHASECHK.TRANS64 P0, [R9+URZ], R4 ;  /* 0x00000004090085a7 */ /* 0x000e64000800007f */
[----:B-1----:R-:W-:Y:S05]  /*66f0*/  @!P0 BRA `(.L_x_126) ;  /* 0xfffffffc00f08947 */ /* 0x002fea000383ffff */
[----:B------:R-:W-:Y:S05]  /*6700*/  BRA `(.L_x_149) ;  /* 0xfffffff400ac7947 */ /* 0x000fea000383ffff */
.L_x_127:
[----:B0-----:R0:W1:Y:S02]  /*6710*/  SYNCS.PHASECHK.TRANS64.TRYWAIT P0, [R6+URZ], R5 ;  /* 0x00000005060075a7 */ /* 0x001064000800017f */
[----:B-1----:R-:W-:Y:S05]  /*6720*/  @!P0 NANOSLEEP.SYNCS 0x989680 ;  /* 0x009896800000895d */ /* 0x002fea0003900000 */
[----:B------:R-:W1:Y:S02]  /*6730*/  @!P0 SYNCS.PHASECHK.TRANS64 P0, [R6+URZ], R5 ;  /* 0x00000005060085a7 */ /* 0x000e64000800007f */
[----:B-1----:R-:W-:Y:S05]  /*6740*/  @!P0 BRA `(.L_x_127) ;  /* 0xfffffffc00f08947 */ /* 0x002fea000383ffff */
[----:B------:R-:W-:Y:S05]  /*6750*/  BRA `(.L_x_150) ;  /* 0xfffffff400bc7947 */ /* 0x000fea000383ffff */
.L_x_128:
[----:B0-----:R0:W1:Y:S02]  /*6760*/  SYNCS.PHASECHK.TRANS64.TRYWAIT P0, [R9+URZ], R4 ;  /* 0x00000004090075a7 */ /* 0x001064000800017f */
[----:B-1----:R-:W-:Y:S05]  /*6770*/  @!P0 NANOSLEEP.SYNCS 0x989680 ;  /* 0x009896800000895d */ /* 0x002fea0003900000 */
[----:B------:R-:W1:Y:S02]  /*6780*/  @!P0 SYNCS.PHASECHK.TRANS64 P0, [R9+URZ], R4 ;  /* 0x00000004090085a7 */ /* 0x000e64000800007f */
[----:B-1----:R-:W-:Y:S05]  /*6790*/  @!P0 BRA `(.L_x_128) ;  /* 0xfffffffc00f08947 */ /* 0x002fea000383ffff */
[----:B------:R-:W-:Y:S05]  /*67a0*/  BRA `(.L_x_151) ;  /* 0xfffffff400cc7947 */ /* 0x000fea000383ffff */
.L_x_129:
[----:B0-----:R0:W1:Y:S02]  /*67b0*/  SYNCS.PHASECHK.TRANS64.TRYWAIT P0, [R6+URZ], R5 ;  /* 0x00000005060075a7 */ /* 0x001064000800017f */
[----:B-1----:R-:W-:Y:S05]  /*67c0*/  @!P0 NANOSLEEP.SYNCS 0x989680 ;  /* 0x009896800000895d */ /* 0x002fea0003900000 */
[----:B------:R-:W1:Y:S02]  /*67d0*/  @!P0 SYNCS.PHASECHK.TRANS64 P0, [R6+URZ], R5 ;  /* 0x00000005060085a7 */ /* 0x000e64000800007f */
[----:B-1----:R-:W-:Y:S05]  /*67e0*/  @!P0 BRA `(.L_x_129) ;  /* 0xfffffffc00f08947 */ /* 0x002fea000383ffff */
[----:B------:R-:W-:Y:S05]  /*67f0*/  BRA `(.L_x_152) ;  /* 0xfffffff400dc7947 */ /* 0x000fea000383ffff */
.L_x_130:
[----:B0-----:R0:W1:Y:S02]  /*6800*/  SYNCS.PHASECHK.TRANS64.TRYWAIT P0, [R9+URZ], R4 ;  /* 0x00000004090075a7 */ /* 0x001064000800017f */
[----:B-1----:R-:W-:Y:S05]  /*6810*/  @!P0 NANOSLEEP.SYNCS 0x989680 ;  /* 0x009896800000895d */ /* 0x002fea0003900000 */
[----:B------:R-:W1:Y:S02]  /*6820*/  @!P0 SYNCS.PHASECHK.TRANS64 P0, [R9+URZ], R4 ;  /* 0x00000004090085a7 */ /* 0x000e64000800007f */
[----:B-1----:R-:W-:Y:S05]  /*6830*/  @!P0 BRA `(.L_x_130) ;  /* 0xfffffffc00f08947 */ /* 0x002fea000383ffff */
[----:B------:R-:W-:Y:S05]  /*6840*/  BRA `(.L_x_153) ;  /* 0xfffffff400ec7947 */ /* 0x000fea000383ffff */
.L_x_131:
[----:B0-----:R0:W1:Y:S02]  /*6850*/  SYNCS.PHASECHK.TRANS64.TRYWAIT P0, [R6+URZ], R5 ;  /* 0x00000005060075a7 */ /* 0x001064000800017f */
[----:B-1----:R-:W-:Y:S05]  /*6860*/  @!P0 NANOSLEEP.SYNCS 0x989680 ;  /* 0x009896800000895d */ /* 0x002fea0003900000 */
[----:B------:R-:W1:Y:S02]  /*6870*/  @!P0 SYNCS.PHASECHK.TRANS64 P0, [R6+URZ], R5 ;  /* 0x00000005060085a7 */ /* 0x000e64000800007f */
[----:B-1----:R-:W-:Y:S05]  /*6880*/  @!P0 BRA `(.L_x_131) ;  /* 0xfffffffc00f08947 */ /* 0x002fea000383ffff */
[----:B------:R-:W-:Y:S05]  /*6890*/  BRA `(.L_x_154) ;  /* 0xfffffff400fc7947 */ /* 0x000fea000383ffff */
.L_x_132:
[----:B0-----:R0:W1:Y:S02]  /*68a0*/  SYNCS.PHASECHK.TRANS64.TRYWAIT P0, [R9+URZ], R4 ;  /* 0x00000004090075a7 */ /* 0x001064000800017f */
[----:B-1----:R-:W-:Y:S05]  /*68b0*/  @!P0 NANOSLEEP.SYNCS 0x989680 ;  /* 0x009896800000895d */ /* 0x002fea0003900000 */
[----:B------:R-:W1:Y:S02]  /*68c0*/  @!P0 SYNCS.PHASECHK.TRANS64 P0, [R9+URZ], R4 ;  /* 0x00000004090085a7 */ /* 0x000e64000800007f */
[----:B-1----:R-:W-:Y:S05]  /*68d0*/  @!P0 BRA `(.L_x_132) ;  /* 0xfffffffc00f08947 */ /* 0x002fea000383ffff */
[----:B------:R-:W-:Y:S05]  /*68e0*/  BRA `(.L_x_155) ;  /* 0xfffffff8000c7947 */ /* 0x000fea000383ffff */
.L_x_133:
[----:B0-----:R0:W1:Y:S02]  /*68f0*/  SYNCS.PHASECHK.TRANS64.TRYWAIT P0, [R6+URZ], R5 ;  /* 0x00000005060075a7 */ /* 0x001064000800017f */
[----:B-1----:R-:W-:Y:S05]  /*6900*/  @!P0 NANOSLEEP.SYNCS 0x989680 ;  /* 0x009896800000895d */ /* 0x002fea0003900000 */
[----:B------:R-:W1:Y:S02]  /*6910*/  @!P0 SYNCS.PHASECHK.TRANS64 P0, [R6+URZ], R5 ;  /* 0x00000005060085a7 */ /* 0x000e64000800007f */
[----:B-1----:R-:W-:Y:S05]  /*6920*/  @!P0 BRA `(.L_x_133) ;  /* 0xfffffffc00f08947 */ /* 0x002fea000383ffff */
[----:B------:R-:W-:Y:S05]  /*6930*/  BRA `(.L_x_156) ;  /* 0xfffffff8001c7947 */ /* 0x000fea000383ffff */
.L_x_134:
[----:B0-----:R0:W1:Y:S02]  /*6940*/  SYNCS.PHASECHK.TRANS64.TRYWAIT P0, [R9+URZ], R4 ;  /* 0x00000004090075a7 */ /* 0x001064000800017f */
[----:B-1----:R-:W-:Y:S05]  /*6950*/  @!P0 NANOSLEEP.SYNCS 0x989680 ;  /* 0x009896800000895d */ /* 0x002fea0003900000 */
[----:B------:R-:W1:Y:S02]  /*6960*/  @!P0 SYNCS.PHASECHK.TRANS64 P0, [R9+URZ], R4 ;  /* 0x00000004090085a7 */ /* 0x000e64000800007f */
[----:B-1----:R-:W-:Y:S05]  /*6970*/  @!P0 BRA `(.L_x_134) ;  /* 0xfffffffc00f08947 */ /* 0x002fea000383ffff */
[----:B------:R-:W-:Y:S05]  /*6980*/  BRA `(.L_x_157) ;  /* 0xfffffff8002c7947 */ /* 0x000fea000383ffff */
.L_x_135:
[----:B-1----:R1:W2:Y:S02]  /*6990*/  SYNCS.PHASECHK.TRANS64.TRYWAIT P0, [R6+URZ], R5 ;  /* 0x00000005060075a7 */ /* 0x0022a4000800017f */
[----:B--2---:R-:W-:Y:S05]  /*69a0*/  @!P0 NANOSLEEP.SYNCS 0x989680 ;  /* 0x009896800000895d */ /* 0x004fea0003900000 */
[----:B------:R-:W2:Y:S02]  /*69b0*/  @!P0 SYNCS.PHASECHK.TRANS64 P0, [R6+URZ], R5 ;  /* 0x00000005060085a7 */ /* 0x000ea4000800007f */
[----:B--2---:R-:W-:Y:S05]  /*69c0*/  @!P0 BRA `(.L_x_135) ;  /* 0xfffffffc00f08947 */ /* 0x004fea000383ffff */
[----:B------:R-:W-:Y:S05]  /*69d0*/  BRA `(.L_x_158) ;  /* 0xfffffff800347947 */ /* 0x000fea000383ffff */
.L_x_159:
[----:B------:R-:W-:-:S00]  /*69e0*/  BRA `(.L_x_159) ;  /* 0xfffffffc00fc7947 */ /* 0x000fc0000383ffff */
[----:B------:R-:W-:-:S00]  /*69f0*/  NOP ;  /* 0x0000000000007918 */ /* 0x000fc00000000000 */
        /* <DEDUP_REMOVED lines=8> */
.L_x_160:


//--------------------- .nv.global.init           --------------------------
	.section	.nv.global.init,"aw",@progbits
.nv.global.init:
	.type		$str$22,@object
	.size		$str$22,($str$23 - $str$22)
$str$22:
        /*0000*/ 	.byte	0x6b, 0x5f, 0x74, 0x69, 0x6c, 0x65, 0x5f, 0x63, 0x6f, 0x75, 0x6e, 0x74, 0x20, 0x3e, 0x3d, 0x20
        /*0010*/ 	.byte	0x31, 0x00
	.type		$str$23,@object
	.size		$str$23,(__unnamed_1 - $str$23)
$str$23:
        /*0012*/ 	.byte	0x2f, 0x74, 0x6d, 0x70, 0x2f, 0x63, 0x75, 0x74, 0x6c, 0x61, 0x73, 0x73, 0x5f, 0x73, 0x77, 0x65
        /*0022*/ 	.byte	0x65, 0x70, 0x5f, 0x73, 0x72, 0x63, 0x2f, 0x69, 0x6e, 0x63, 0x6c, 0x75, 0x64, 0x65, 0x2f, 0x63
        /*0032*/ 	.byte	0x75, 0x74, 0x6c, 0x61, 0x73, 0x73, 0x2f, 0x67, 0x65, 0x6d, 0x6d, 0x2f, 0x63, 0x6f, 0x6c, 0x6c
        /*0042*/ 	.byte	0x65, 0x63, 0x74, 0x69, 0x76, 0x65, 0x2f, 0x73, 0x6d, 0x39, 0x30, 0x5f, 0x6d, 0x6d, 0x61, 0x5f
        /*0052*/ 	.byte	0x74, 0x6d, 0x61, 0x5f, 0x67, 0x6d, 0x6d, 0x61, 0x5f, 0x73, 0x73, 0x5f, 0x77, 0x61, 0x72, 0x70
        /*0062*/ 	.byte	0x73, 0x70, 0x65, 0x63, 0x69, 0x61, 0x6c, 0x69, 0x7a, 0x65, 0x64, 0x2e, 0x68, 0x70, 0x70, 0x00
	.type		__unnamed_1,@object
	.size		__unnamed_1,(.L_0 - __unnamed_1)
__unnamed_1:
        /*0072*/ 	.byte	0x76, 0x6f, 0x69, 0x64, 0x20, 0x63, 0x75, 0x74, 0x6c, 0x61, 0x73, 0x73, 0x3a, 0x3a, 0x67, 0x65
        /* <DEDUP_REMOVED lines=179> */
        /*0bb2*/ 	.byte	0x75, 0x74, 0x65, 0x3a, 0x3a, 0x69, 0x64, 0x65, 0x6e, 0x74, 0x69, 0x74, 0x79, 0x5d, 0x00
.L_0:


//--------------------- .nv.shared._ZN7cutlass13device_kernelINS_4gemm6kernel13GemmUniversalIN4cute5tupleIJiiiiEEENS1_10collective13CollectiveMmaINS1_34MainloopSm90TmaGmmaWarpSpecializedILi14ENS5_IJNS4_1CILi1EEENSA_ILi8EEESB_EEENS1_32KernelTmaWarpSpecializedPingpongEEENS5_IJNSA_ILi64EEESG_SG_EEENS_6half_tENS5_IJlSB_lEEESI_SJ_NS4_8TiledMMAINS4_8MMA_AtomIJNS4_4SM904GMMA25MMA_64x64x16_F32F16F16_SSILNSN_5MajorE0ELSP_0ELNSN_7ScaleInE1ELSQ_1EEEEEENS4_6LayoutINS5_IJSB_SB_SB_EEENS5_IJNSA_ILi0EEESV_SV_EEEEENS5_IJNS4_10UnderscoreESY_SY_EEEEENS4_23SM90_TMA_LOAD_MULTICASTENS4_14ComposedLayoutINS4_7SwizzleILi3ELi4ELi3EEENS4_18smem_ptr_flag_bitsILi16EEENST_INS5_IJSC_SG_EEENS5_IJSG_SB_EEEEEEEvNS4_8identityENS4_13SM90_TMA_LOADES1A_vS1B_EENS_8epilogue10collective6detail29Sm90TmaWarpSpecializedAdapterINS1F_15DefaultEpilogueISI_SJ_SJ_NS1E_6thread17LinearCombinationISI_Li1EffLNS1J_9ScaleType4KindE0ELNS_15FloatRoundStyleE2ESI_EENS1_15EpilogueDefaultEEEEEvvEEEEvNT_6ParamsE --------------------------
	.section	.nv.shared._ZN7cutlass13device_kernelINS_4gemm6kernel13GemmUniversalIN4cute5tupleIJiiiiEEENS1_10collective13CollectiveMmaINS1_34MainloopSm90TmaGmmaWarpSpecializedILi14ENS5_IJNS4_1CILi1EEENSA_ILi8EEESB_EEENS1_32KernelTmaWarpSpecializedPingpongEEENS5_IJNSA_ILi64EEESG_SG_EEENS_6half_tENS5_IJlSB_lEEESI_SJ_NS4_8TiledMMAINS4_8MMA_AtomIJNS4_4SM904GMMA25MMA_64x64x16_F32F16F16_SSILNSN_5MajorE0ELSP_0ELNSN_7ScaleInE1ELSQ_1EEEEEENS4_6LayoutINS5_IJSB_SB_SB_EEENS5_IJNSA_ILi0EEESV_SV_EEEEENS5_IJNS4_10UnderscoreESY_SY_EEEEENS4_23SM90_TMA_LOAD_MULTICASTENS4_14ComposedLayoutINS4_7SwizzleILi3ELi4ELi3EEENS4_18smem_ptr_flag_bitsILi16EEENST_INS5_IJSC_SG_EEENS5_IJSG_SB_EEEEEEEvNS4_8identityENS4_13SM90_TMA_LOADES1A_vS1B_EENS_8epilogue10collective6detail29Sm90TmaWarpSpecializedAdapterINS1F_15DefaultEpilogueISI_SJ_SJ_NS1E_6thread17LinearCombinationISI_Li1EffLNS1J_9ScaleType4KindE0ELNS_15FloatRoundStyleE2ESI_EENS1_15EpilogueDefaultEEEEEvvEEEEvNT_6ParamsE,"aw",@nobits
	.sectionflags	@""
	.align	16
	.zero		1024


//--------------------- .nv.shared.reserved.0     --------------------------
	.section	.nv.shared.reserved.0,"aw",@nobits
	.weak		__nv_reservedSMEM_offset_0_alias
	.size		__nv_reservedSMEM_offset_0_alias, 0, 0
	.other		__nv_reservedSMEM_offset_0_alias,@"STO_CUDA_RESERVED_SHARED STV_DEFAULT"
__nv_reservedSMEM_offset_0_alias:
	.zero		0


//--------------------- .nv.global                --------------------------
	.section	.nv.global,"aw",@nobits
.nv.global:
	.type		_ZN40_INTERNAL_bdcbf3c8_4_k_cu_aa56e012_239594cute1_E,@object
	.size		_ZN40_INTERNAL_bdcbf3c8_4_k_cu_aa56e012_239594cute1_E,(_ZN40_INTERNAL_bdcbf3c8_4_k_cu_aa56e012_239594cuda3std3__45__cpo6cbeginE - _ZN40_INTERNAL_bdcbf3c8_4_k_cu_aa56e012_239594cute1_E)
_ZN40_INTERNAL_bdcbf3c8_4_k_cu_aa56e012_239594cute1_E:
	.zero		1
	.type		_ZN40_INTERNAL_bdcbf3c8_4_k_cu_aa56e012_239594cuda3std3__45__cpo6cbeginE,@object
	.size		_ZN40_INTERNAL_bdcbf3c8_4_k_cu_aa56e012_239594cuda3std3__45__cpo6cbeginE,(_ZN40_INTERNAL_bdcbf3c8_4_k_cu_aa56e012_239594cuda3std3__48in_placeE - _ZN40_INTERNAL_bdcbf3c8_4_k_cu_aa56e012_239594cuda3std3__45__cpo6cbeginE)
_ZN40_INTERNAL_bdcbf3c8_4_k_cu_aa56e012_239594cuda3std3__45__cpo6cbeginE:
	.zero		1
	.type		_ZN40_INTERNAL_bdcbf3c8_4_k_cu_aa56e012_239594cuda3std3__48in_placeE,@object
	.size		_ZN40_INTERNAL_bdcbf3c8_4_k_cu_aa56e012_239594cuda3std3__48in_placeE,(_ZN40_INTERNAL_bdcbf3c8_4_k_cu_aa56e012_239594cuda3std6ranges3__45__cpo9iter_moveE - _ZN40_INTERNAL_bdcbf3c8_4_k_cu_aa56e012_239594cuda3std3__48in_placeE)
_ZN40_INTERNAL_bdcbf3c8_4_k_cu_aa56e012_239594cuda3std3__48in_placeE:
	.zero		1
	.type		_ZN40_INTERNAL_bdcbf3c8_4_k_cu_aa56e012_239594cuda3std6ranges3__45__cpo9iter_moveE,@object
	.size		_ZN40_INTERNAL_bdcbf3c8_4_k_cu_aa56e012_239594cuda3std6ranges3__45__cpo9iter_moveE,(_ZN40_INTERNAL_bdcbf3c8_4_k_cu_aa56e012_239594cuda3std3__45__cpo5beginE - _ZN40_INTERNAL_bdcbf3c8_4_k_cu_aa56e012_239594cuda3std6ranges3__45__cpo9iter_moveE)
_ZN40_INTERNAL_bdcbf3c8_4_k_cu_aa56e012_239594cuda3std6ranges3__45__cpo9iter_moveE:
	.zero		1
	.type		_ZN40_INTERNAL_bdcbf3c8_4_k_cu_aa56e012_239594cuda3std3__45__cpo5beginE,@object
	.size		_ZN40_INTERNAL_bdcbf3c8_4_k_cu_aa56e012_239594cuda3std3__45__cpo5beginE,(_ZN40_INTERNAL_bdcbf3c8_4_k_cu_aa56e012_239594cuda3std3__442_GLOBAL__N__bdcbf3c8_4_k_cu_aa56e012_239596ignoreE - _ZN40_INTERNAL_bdcbf3c8_4_k_cu_aa56e012_239594cuda3std3__45__cpo5beginE)
_ZN40_INTERNAL_bdcbf3c8_4_k_cu_aa56e012_239594cuda3std3__45__cpo5beginE:
	.zero		1
	.type		_ZN40_INTERNAL_bdcbf3c8_4_k_cu_aa56e012_239594cuda3std3__442_GLOBAL__N__bdcbf3c8_4_k_cu_aa56e012_239596ignoreE,@object
	.size		_ZN40_INTERNAL_bdcbf3c8_4_k_cu_aa56e012_239594cuda3std3__442_GLOBAL__N__bdcbf3c8_4_k_cu_aa56e012_239596ignoreE,(_ZN40_INTERNAL_bdcbf3c8_4_k_cu_aa56e012_239594cute7productE - _ZN40_INTERNAL_bdcbf3c8_4_k_cu_aa56e012_239594cuda3std3__442_GLOBAL__N__bdcbf3c8_4_k_cu_aa56e012_239596ignoreE)
_ZN40_INTERNAL_bdcbf3c8_4_k_cu_aa56e012_239594cuda3std3__442_GLOBAL__N__bdcbf3c8_4_k_cu_aa56e012_239596ignoreE:
	.zero		1
	.type		_ZN40_INTERNAL_bdcbf3c8_4_k_cu_aa56e012_239594cute7productE,@object
	.size		_ZN40_INTERNAL_bdcbf3c8_4_k_cu_aa56e012_239594cute7productE,(_ZN40_INTERNAL_bdcbf3c8_4_k_cu_aa56e012_239594cuda3std3__45__cpo3endE - _ZN40_INTERNAL_bdcbf3c8_4_k_cu_aa56e012_239594cute7productE)
_ZN40_INTERNAL_bdcbf3c8_4_k_cu_aa56e012_239594cute7productE:
	.zero		1
	.type		_ZN40_INTERNAL_bdcbf3c8_4_k_cu_aa56e012_239594cuda3std3__45__cpo3endE,@object
	.size		_ZN40_INTERNAL_bdcbf3c8_4_k_cu_aa56e012_239594cuda3std3__45__cpo3endE,(_ZN40_INTERNAL_bdcbf3c8_4_k_cu_aa56e012_239594cuda3std3__419piecewise_constructE - _ZN40_INTERNAL_bdcbf3c8_4_k_cu_aa56e012_239594cuda3std3__45__cpo3endE)
_ZN40_INTERNAL_bdcbf3c8_4_k_cu_aa56e012_239594cuda3std3__45__cpo3endE:
	.zero		1
	.type		_ZN40_INTERNAL_bdcbf3c8_4_k_cu_aa56e012_239594cuda3std3__419piecewise_constructE,@object
	.size		_ZN40_INTERNAL_bdcbf3c8_4_k_cu_aa56e012_239594cuda3std3__419piecewise_constructE,(_ZN40_INTERNAL_bdcbf3c8_4_k_cu_aa56e012_239594cuda3std3__45__cpo4cendE - _ZN40_INTERNAL_bdcbf3c8_4_k_cu_aa56e012_239594cuda3std3__419piecewise_constructE)
_ZN40_INTERNAL_bdcbf3c8_4_k_cu_aa56e012_239594cuda3std3__419piecewise_constructE:
	.zero		1
	.type		_ZN40_INTERNAL_bdcbf3c8_4_k_cu_aa56e012_239594cuda3std3__45__cpo4cendE,@object
	.size		_ZN40_INTERNAL_bdcbf3c8_4_k_cu_aa56e012_239594cuda3std3__45__cpo4cendE,(_ZN40_INTERNAL_bdcbf3c8_4_k_cu_aa56e012_239594cuda3std6ranges3__45__cpo4swapE - _ZN40_INTERNAL_bdcbf3c8_4_k_cu_aa56e012_239594cuda3std3__45__cpo4cendE)
_ZN40_INTERNAL_bdcbf3c8_4_k_cu_aa56e012_239594cuda3std3__45__cpo4cendE:
	.zero		1
	.type		_ZN40_INTERNAL_bdcbf3c8_4_k_cu_aa56e012_239594cuda3std6ranges3__45__cpo4swapE,@object
	.size		_ZN40_INTERNAL_bdcbf3c8_4_k_cu_aa56e012_239594cuda3std6ranges3__45__cpo4swapE,(.L_8 - _ZN40_INTERNAL_bdcbf3c8_4_k_cu_aa56e012_239594cuda3std6ranges3__45__cpo4swapE)
_ZN40_INTERNAL_bdcbf3c8_4_k_cu_aa56e012_239594cuda3std6ranges3__45__cpo4swapE:
	.zero		1
.L_8:


//--------------------- .nv.constant0._ZN7cutlass13device_kernelINS_4gemm6kernel13GemmUniversalIN4cute5tupleIJiiiiEEENS1_10collective13CollectiveMmaINS1_34MainloopSm90TmaGmmaWarpSpecializedILi14ENS5_IJNS4_1CILi1EEENSA_ILi8EEESB_EEENS1_32KernelTmaWarpSpecializedPingpongEEENS5_IJNSA_ILi64EEESG_SG_EEENS_6half_tENS5_IJlSB_lEEESI_SJ_NS4_8TiledMMAINS4_8MMA_AtomIJNS4_4SM904GMMA25MMA_64x64x16_F32F16F16_SSILNSN_5MajorE0ELSP_0ELNSN_7ScaleInE1ELSQ_1EEEEEENS4_6LayoutINS5_IJSB_SB_SB_EEENS5_IJNSA_ILi0EEESV_SV_EEEEENS5_IJNS4_10UnderscoreESY_SY_EEEEENS4_23SM90_TMA_LOAD_MULTICASTENS4_14ComposedLayoutINS4_7SwizzleILi3ELi4ELi3EEENS4_18smem_ptr_flag_bitsILi16EEENST_INS5_IJSC_SG_EEENS5_IJSG_SB_EEEEEEEvNS4_8identityENS4_13SM90_TMA_LOADES1A_vS1B_EENS_8epilogue10collective6detail29Sm90TmaWarpSpecializedAdapterINS1F_15DefaultEpilogueISI_SJ_SJ_NS1E_6thread17LinearCombinationISI_Li1EffLNS1J_9ScaleType4KindE0ELNS_15FloatRoundStyleE2ESI_EENS1_15EpilogueDefaultEEEEEvvEEEEvNT_6ParamsE --------------------------
	.section	.nv.constant0._ZN7cutlass13device_kernelINS_4gemm6kernel13GemmUniversalIN4cute5tupleIJiiiiEEENS1_10collective13CollectiveMmaINS1_34MainloopSm90TmaGmmaWarpSpecializedILi14ENS5_IJNS4_1CILi1EEENSA_ILi8EEESB_EEENS1_32KernelTmaWarpSpecializedPingpongEEENS5_IJNSA_ILi64EEESG_SG_EEENS_6half_tENS5_IJlSB_lEEESI_SJ_NS4_8TiledMMAINS4_8MMA_AtomIJNS4_4SM904GMMA25MMA_64x64x16_F32F16F16_SSILNSN_5MajorE0ELSP_0ELNSN_7ScaleInE1ELSQ_1EEEEEENS4_6LayoutINS5_IJSB_SB_SB_EEENS5_IJNSA_ILi0EEESV_SV_EEEEENS5_IJNS4_10UnderscoreESY_SY_EEEEENS4_23SM90_TMA_LOAD_MULTICASTENS4_14ComposedLayoutINS4_7SwizzleILi3ELi4ELi3EEENS4_18smem_ptr_flag_bitsILi16EEENST_INS5_IJSC_SG_EEENS5_IJSG_SB_EEEEEEEvNS4_8identityENS4_13SM90_TMA_LOADES1A_vS1B_EENS_8epilogue10collective6detail29Sm90TmaWarpSpecializedAdapterINS1F_15DefaultEpilogueISI_SJ_SJ_NS1E_6thread17LinearCombinationISI_Li1EffLNS1J_9ScaleType4KindE0ELNS_15FloatRoundStyleE2ESI_EENS1_15EpilogueDefaultEEEEEvvEEEEvNT_6ParamsE,"a",@progbits
	.sectionflags	@""
	.align	4
.nv.constant0._ZN7cutlass13device_kernelINS_4gemm6kernel13GemmUniversalIN4cute5tupleIJiiiiEEENS1_10collective13CollectiveMmaINS1_34MainloopSm90TmaGmmaWarpSpecializedILi14ENS5_IJNS4_1CILi1EEENSA_ILi8EEESB_EEENS1_32KernelTmaWarpSpecializedPingpongEEENS5_IJNSA_ILi64EEESG_SG_EEENS_6half_tENS5_IJlSB_lEEESI_SJ_NS4_8TiledMMAINS4_8MMA_AtomIJNS4_4SM904GMMA25MMA_64x64x16_F32F16F16_SSILNSN_5MajorE0ELSP_0ELNSN_7ScaleInE1ELSQ_1EEEEEENS4_6LayoutINS5_IJSB_SB_SB_EEENS5_IJNSA_ILi0EEESV_SV_EEEEENS5_IJNS4_10UnderscoreESY_SY_EEEEENS4_23SM90_TMA_LOAD_MULTICASTENS4_14ComposedLayoutINS4_7SwizzleILi3ELi4ELi3EEENS4_18smem_ptr_flag_bitsILi16EEENST_INS5_IJSC_SG_EEENS5_IJSG_SB_EEEEEEEvNS4_8identityENS4_13SM90_TMA_LOADES1A_vS1B_EENS_8epilogue10collective6detail29Sm90TmaWarpSpecializedAdapterINS1F_15DefaultEpilogueISI_SJ_SJ_NS1E_6thread17LinearCombinationISI_Li1EffLNS1J_9ScaleType4KindE0ELNS_15FloatRoundStyleE2ESI_EENS1_15EpilogueDefaultEEEEEvvEEEEvNT_6ParamsE:
	.zero		1664


//--------------------- SYMBOLS --------------------------

	.type		.nv.reservedSmem.offset0,@object
	.size		.nv.reservedSmem.offset0,0x4
	.type		__assertfail,@function
